//
// Generated by NVIDIA NVVM Compiler
//
// Compiler Build ID: CL-36424714
// Cuda compilation tools, release 13.0, V13.0.88
// Based on NVVM 20.0.0
//

.version 9.0
.target sm_100
.address_size 64

	// .globl	_Z13onehot_kernelPKfPfii
.global .align 4 .b8 precalc_xorwow_matrix[102400];
.global .align 4 .b8 precalc_xorwow_offset_matrix[102400];
.global .align 4 .b8 mrg32k3aM1[2304];
.global .align 4 .b8 mrg32k3aM2[2304];
.global .align 4 .b8 mrg32k3aM1SubSeq[2016];
.global .align 4 .b8 mrg32k3aM2SubSeq[2016];
.global .align 4 .b8 mrg32k3aM1Seq[2304];
.global .align 4 .b8 mrg32k3aM2Seq[2304];
.const .align 8 .b8 __cr_lgamma_table[72];

.visible .entry _Z13onehot_kernelPKfPfii(
	.param .u64 .ptr .align 1 _Z13onehot_kernelPKfPfii_param_0,
	.param .u64 .ptr .align 1 _Z13onehot_kernelPKfPfii_param_1,
	.param .u32 _Z13onehot_kernelPKfPfii_param_2,
	.param .u32 _Z13onehot_kernelPKfPfii_param_3
)
{
	.reg .pred 	%p<3>;
	.reg .b32 	%r<12>;
	.reg .b32 	%f<3>;
	.reg .b64 	%rd<12>;

	ld.param.u64 	%rd1, [_Z13onehot_kernelPKfPfii_param_0];
	ld.param.u64 	%rd2, [_Z13onehot_kernelPKfPfii_param_1];
	ld.param.u32 	%r3, [_Z13onehot_kernelPKfPfii_param_2];
	ld.param.u32 	%r2, [_Z13onehot_kernelPKfPfii_param_3];
	mov.u32 	%r4, %ctaid.x;
	mov.u32 	%r5, %ntid.x;
	mov.u32 	%r6, %tid.x;
	mad.lo.s32 	%r1, %r4, %r5, %r6;
	mul.lo.s32 	%r7, %r2, %r3;
	setp.ge.s32 	%p1, %r1, %r7;
	@%p1 bra 	$L__BB0_2;
	cvta.to.global.u64 	%rd3, %rd1;
	cvta.to.global.u64 	%rd4, %rd2;
	div.s32 	%r8, %r1, %r2;
	mul.lo.s32 	%r9, %r8, %r2;
	sub.s32 	%r10, %r1, %r9;
	cvt.s64.s32 	%rd5, %r9;
	mul.wide.s32 	%rd6, %r8, 4;
	add.s64 	%rd7, %rd3, %rd6;
	ld.global.f32 	%f1, [%rd7];
	cvt.rzi.s32.f32 	%r11, %f1;
	setp.eq.s32 	%p2, %r10, %r11;
	selp.f32 	%f2, 0f3F800000, 0f00000000, %p2;
	cvt.s64.s32 	%rd8, %r10;
	add.s64 	%rd9, %rd5, %rd8;
	shl.b64 	%rd10, %rd9, 2;
	add.s64 	%rd11, %rd4, %rd10;
	st.global.f32 	[%rd11], %f2;
$L__BB0_2:
	ret;

}
	// .globl	_Z26warped_to_probs_single_dimPfPKfi
.visible .entry _Z26warped_to_probs_single_dimPfPKfi(
	.param .u64 .ptr .align 1 _Z26warped_to_probs_single_dimPfPKfi_param_0,
	.param .u64 .ptr .align 1 _Z26warped_to_probs_single_dimPfPKfi_param_1,
	.param .u32 _Z26warped_to_probs_single_dimPfPKfi_param_2
)
{
	.reg .pred 	%p<20>;
	.reg .b32 	%r<57>;
	.reg .b32 	%f<103>;
	.reg .b64 	%rd<39>;

	ld.param.u64 	%rd21, [_Z26warped_to_probs_single_dimPfPKfi_param_0];
	ld.param.u64 	%rd22, [_Z26warped_to_probs_single_dimPfPKfi_param_1];
	ld.param.u32 	%r29, [_Z26warped_to_probs_single_dimPfPKfi_param_2];
	cvta.to.global.u64 	%rd1, %rd21;
	cvta.to.global.u64 	%rd2, %rd22;
	mov.u32 	%r1, %tid.x;
	and.b32  	%r56, %r1, 31;
	setp.ge.s32 	%p1, %r56, %r29;
	@%p1 bra 	$L__BB1_19;
	not.b32 	%r30, %r56;
	add.s32 	%r3, %r29, %r30;
	shr.u32 	%r31, %r3, 5;
	add.s32 	%r4, %r31, 1;
	and.b32  	%r5, %r4, 15;
	setp.lt.u32 	%p2, %r3, 480;
	mov.f32 	%f102, 0f00000000;
	mov.u32 	%r50, %r56;
	@%p2 bra 	$L__BB1_4;
	and.b32  	%r32, %r4, 268435440;
	neg.s32 	%r48, %r32;
	and.b32  	%r33, %r1, 31;
	mul.wide.u32 	%rd23, %r33, 4;
	add.s64 	%rd24, %rd23, %rd2;
	add.s64 	%rd33, %rd24, 1024;
	mov.f32 	%f102, 0f00000000;
	mov.u32 	%r50, %r56;
$L__BB1_3:
	.pragma "nounroll";
	ld.global.f32 	%f18, [%rd33+-1024];
	add.f32 	%f19, %f102, %f18;
	ld.global.f32 	%f20, [%rd33+-896];
	add.f32 	%f21, %f19, %f20;
	ld.global.f32 	%f22, [%rd33+-768];
	add.f32 	%f23, %f21, %f22;
	ld.global.f32 	%f24, [%rd33+-640];
	add.f32 	%f25, %f23, %f24;
	ld.global.f32 	%f26, [%rd33+-512];
	add.f32 	%f27, %f25, %f26;
	ld.global.f32 	%f28, [%rd33+-384];
	add.f32 	%f29, %f27, %f28;
	ld.global.f32 	%f30, [%rd33+-256];
	add.f32 	%f31, %f29, %f30;
	ld.global.f32 	%f32, [%rd33+-128];
	add.f32 	%f33, %f31, %f32;
	ld.global.f32 	%f34, [%rd33];
	add.f32 	%f35, %f33, %f34;
	ld.global.f32 	%f36, [%rd33+128];
	add.f32 	%f37, %f35, %f36;
	ld.global.f32 	%f38, [%rd33+256];
	add.f32 	%f39, %f37, %f38;
	ld.global.f32 	%f40, [%rd33+384];
	add.f32 	%f41, %f39, %f40;
	ld.global.f32 	%f42, [%rd33+512];
	add.f32 	%f43, %f41, %f42;
	ld.global.f32 	%f44, [%rd33+640];
	add.f32 	%f45, %f43, %f44;
	ld.global.f32 	%f46, [%rd33+768];
	add.f32 	%f47, %f45, %f46;
	ld.global.f32 	%f48, [%rd33+896];
	add.f32 	%f102, %f47, %f48;
	add.s32 	%r50, %r50, 512;
	add.s32 	%r48, %r48, 16;
	add.s64 	%rd33, %rd33, 2048;
	setp.ne.s32 	%p3, %r48, 0;
	@%p3 bra 	$L__BB1_3;
$L__BB1_4:
	setp.eq.s32 	%p4, %r5, 0;
	@%p4 bra 	$L__BB1_13;
	and.b32  	%r12, %r4, 7;
	setp.lt.u32 	%p5, %r5, 8;
	@%p5 bra 	$L__BB1_7;
	mul.wide.u32 	%rd25, %r50, 4;
	add.s64 	%rd26, %rd2, %rd25;
	ld.global.f32 	%f50, [%rd26];
	add.f32 	%f51, %f102, %f50;
	ld.global.f32 	%f52, [%rd26+128];
	add.f32 	%f53, %f51, %f52;
	ld.global.f32 	%f54, [%rd26+256];
	add.f32 	%f55, %f53, %f54;
	ld.global.f32 	%f56, [%rd26+384];
	add.f32 	%f57, %f55, %f56;
	ld.global.f32 	%f58, [%rd26+512];
	add.f32 	%f59, %f57, %f58;
	ld.global.f32 	%f60, [%rd26+640];
	add.f32 	%f61, %f59, %f60;
	ld.global.f32 	%f62, [%rd26+768];
	add.f32 	%f63, %f61, %f62;
	ld.global.f32 	%f64, [%rd26+896];
	add.f32 	%f102, %f63, %f64;
	add.s32 	%r50, %r50, 256;
$L__BB1_7:
	setp.eq.s32 	%p6, %r12, 0;
	@%p6 bra 	$L__BB1_13;
	and.b32  	%r15, %r4, 3;
	setp.lt.u32 	%p7, %r12, 4;
	@%p7 bra 	$L__BB1_10;
	mul.wide.u32 	%rd27, %r50, 4;
	add.s64 	%rd28, %rd2, %rd27;
	ld.global.f32 	%f66, [%rd28];
	add.f32 	%f67, %f102, %f66;
	ld.global.f32 	%f68, [%rd28+128];
	add.f32 	%f69, %f67, %f68;
	ld.global.f32 	%f70, [%rd28+256];
	add.f32 	%f71, %f69, %f70;
	ld.global.f32 	%f72, [%rd28+384];
	add.f32 	%f102, %f71, %f72;
	add.s32 	%r50, %r50, 128;
$L__BB1_10:
	setp.eq.s32 	%p8, %r15, 0;
	@%p8 bra 	$L__BB1_13;
	mul.wide.u32 	%rd29, %r50, 4;
	add.s64 	%rd34, %rd2, %rd29;
	neg.s32 	%r53, %r15;
$L__BB1_12:
	.pragma "nounroll";
	ld.global.f32 	%f73, [%rd34];
	add.f32 	%f102, %f102, %f73;
	add.s64 	%rd34, %rd34, 128;
	add.s32 	%r53, %r53, 1;
	setp.ne.s32 	%p9, %r53, 0;
	@%p9 bra 	$L__BB1_12;
$L__BB1_13:
	bar.warp.sync 	-1;
	mov.b32 	%r34, %f102;
	shfl.sync.down.b32	%r35|%p10, %r34, 16, 31, -1;
	mov.b32 	%f74, %r35;
	add.f32 	%f75, %f102, %f74;
	bar.warp.sync 	-1;
	mov.b32 	%r36, %f75;
	shfl.sync.down.b32	%r37|%p11, %r36, 8, 31, -1;
	mov.b32 	%f76, %r37;
	add.f32 	%f77, %f75, %f76;
	bar.warp.sync 	-1;
	mov.b32 	%r38, %f77;
	shfl.sync.down.b32	%r39|%p12, %r38, 4, 31, -1;
	mov.b32 	%f78, %r39;
	add.f32 	%f79, %f77, %f78;
	bar.warp.sync 	-1;
	mov.b32 	%r40, %f79;
	shfl.sync.down.b32	%r41|%p13, %r40, 2, 31, -1;
	mov.b32 	%f80, %r41;
	add.f32 	%f81, %f79, %f80;
	bar.warp.sync 	-1;
	mov.b32 	%r42, %f81;
	shfl.sync.down.b32	%r43|%p14, %r42, 1, 31, -1;
	mov.b32 	%f82, %r43;
	add.f32 	%f83, %f81, %f82;
	mov.b32 	%r44, %f83;
	shfl.sync.idx.b32	%r45|%p15, %r44, 0, 31, -1;
	mov.b32 	%f14, %r45;
	and.b32  	%r21, %r4, 3;
	setp.eq.s32 	%p16, %r21, 0;
	@%p16 bra 	$L__BB1_16;
	mul.wide.u32 	%rd30, %r56, 4;
	add.s64 	%rd36, %rd1, %rd30;
	add.s64 	%rd35, %rd2, %rd30;
	neg.s32 	%r54, %r21;
	shl.b32 	%r47, %r21, 5;
	or.b32  	%r56, %r47, %r56;
$L__BB1_15:
	.pragma "nounroll";
	ld.global.f32 	%f84, [%rd35];
	div.rn.f32 	%f85, %f84, %f14;
	st.global.f32 	[%rd36], %f85;
	add.s64 	%rd36, %rd36, 128;
	add.s64 	%rd35, %rd35, 128;
	add.s32 	%r54, %r54, 1;
	setp.ne.s32 	%p17, %r54, 0;
	@%p17 bra 	$L__BB1_15;
$L__BB1_16:
	setp.lt.u32 	%p18, %r3, 96;
	@%p18 bra 	$L__BB1_19;
	mul.wide.u32 	%rd31, %r56, 4;
	add.s64 	%rd32, %rd31, 256;
	add.s64 	%rd38, %rd2, %rd32;
	add.s64 	%rd37, %rd1, %rd32;
$L__BB1_18:
	.pragma "nounroll";
	ld.global.f32 	%f86, [%rd38+-256];
	div.rn.f32 	%f87, %f86, %f14;
	st.global.f32 	[%rd37+-256], %f87;
	ld.global.f32 	%f88, [%rd38+-128];
	div.rn.f32 	%f89, %f88, %f14;
	st.global.f32 	[%rd37+-128], %f89;
	ld.global.f32 	%f90, [%rd38];
	div.rn.f32 	%f91, %f90, %f14;
	st.global.f32 	[%rd37], %f91;
	ld.global.f32 	%f92, [%rd38+128];
	div.rn.f32 	%f93, %f92, %f14;
	st.global.f32 	[%rd37+128], %f93;
	add.s32 	%r56, %r56, 128;
	add.s64 	%rd38, %rd38, 512;
	add.s64 	%rd37, %rd37, 512;
	setp.lt.s32 	%p19, %r56, %r29;
	@%p19 bra 	$L__BB1_18;
$L__BB1_19:
	ret;

}
	// .globl	_Z21sample_val_from_probsPfS_iy
.visible .entry _Z21sample_val_from_probsPfS_iy(
	.param .u64 .ptr .align 1 _Z21sample_val_from_probsPfS_iy_param_0,
	.param .u64 .ptr .align 1 _Z21sample_val_from_probsPfS_iy_param_1,
	.param .u32 _Z21sample_val_from_probsPfS_iy_param_2,
	.param .u64 _Z21sample_val_from_probsPfS_iy_param_3
)
{
	.reg .pred 	%p<5>;
	.reg .b32 	%r<28>;
	.reg .b32 	%f<8>;
	.reg .b64 	%rd<8>;

	ld.param.u64 	%rd2, [_Z21sample_val_from_probsPfS_iy_param_0];
	ld.param.u64 	%rd3, [_Z21sample_val_from_probsPfS_iy_param_1];
	ld.param.u32 	%r3, [_Z21sample_val_from_probsPfS_iy_param_2];
	ld.param.u64 	%rd4, [_Z21sample_val_from_probsPfS_iy_param_3];
	mov.u32 	%r4, %ctaid.x;
	mov.u32 	%r5, %ntid.x;
	mul.lo.s32 	%r6, %r4, %r5;
	mov.u32 	%r7, %tid.x;
	neg.s32 	%r8, %r7;
	setp.ne.s32 	%p1, %r6, %r8;
	@%p1 bra 	$L__BB2_6;
	cvt.u32.u64 	%r9, %rd4;
	xor.b32  	%r10, %r9, -1429050551;
	mul.lo.s32 	%r11, %r10, 1099087573;
	{ .reg .b32 tmp; mov.b64 {tmp, %r12}, %rd4; }
	xor.b32  	%r13, %r12, -136515619;
	add.s32 	%r14, %r11, 123456789;
	add.s32 	%r15, %r11, 5783321;
	shr.u32 	%r16, %r14, 2;
	xor.b32  	%r17, %r16, %r14;
	shl.b32 	%r18, %r15, 4;
	shl.b32 	%r19, %r17, 1;
	xor.b32  	%r20, %r18, %r19;
	xor.b32  	%r21, %r20, %r15;
	xor.b32  	%r22, %r21, %r17;
	mad.lo.s32 	%r23, %r13, -1703105765, %r11;
	add.s32 	%r24, %r23, %r22;
	add.s32 	%r25, %r24, 6977678;
	cvt.rn.f32.u32 	%f5, %r25;
	fma.rn.f32 	%f1, %f5, 0f2F800000, 0f2F000000;
	setp.lt.s32 	%p2, %r3, 1;
	@%p2 bra 	$L__BB2_6;
	cvta.to.global.u64 	%rd1, %rd2;
	mov.f32 	%f7, 0f00000000;
	mov.b32 	%r27, 0;
	bra.uni 	$L__BB2_4;
$L__BB2_3:
	add.s32 	%r27, %r27, 1;
	setp.eq.s32 	%p4, %r27, %r3;
	@%p4 bra 	$L__BB2_6;
$L__BB2_4:
	mul.wide.u32 	%rd5, %r27, 4;
	add.s64 	%rd6, %rd1, %rd5;
	ld.global.f32 	%f3, [%rd6];
	add.f32 	%f7, %f7, %f3;
	setp.geu.f32 	%p3, %f1, %f7;
	@%p3 bra 	$L__BB2_3;
	cvta.to.global.u64 	%rd7, %rd3;
	st.global.f32 	[%rd7], %f3;
$L__BB2_6:
	ret;

}
	// .globl	_Z17sample_from_probsPfS_iy
.visible .entry _Z17sample_from_probsPfS_iy(
	.param .u64 .ptr .align 1 _Z17sample_from_probsPfS_iy_param_0,
	.param .u64 .ptr .align 1 _Z17sample_from_probsPfS_iy_param_1,
	.param .u32 _Z17sample_from_probsPfS_iy_param_2,
	.param .u64 _Z17sample_from_probsPfS_iy_param_3
)
{
	.reg .pred 	%p<5>;
	.reg .b32 	%r<28>;
	.reg .b32 	%f<9>;
	.reg .b64 	%rd<8>;

	ld.param.u64 	%rd2, [_Z17sample_from_probsPfS_iy_param_0];
	ld.param.u64 	%rd3, [_Z17sample_from_probsPfS_iy_param_1];
	ld.param.u32 	%r3, [_Z17sample_from_probsPfS_iy_param_2];
	ld.param.u64 	%rd4, [_Z17sample_from_probsPfS_iy_param_3];
	mov.u32 	%r4, %ctaid.x;
	mov.u32 	%r5, %ntid.x;
	mul.lo.s32 	%r6, %r4, %r5;
	mov.u32 	%r7, %tid.x;
	neg.s32 	%r8, %r7;
	setp.ne.s32 	%p1, %r6, %r8;
	@%p1 bra 	$L__BB3_6;
	cvt.u32.u64 	%r9, %rd4;
	xor.b32  	%r10, %r9, -1429050551;
	mul.lo.s32 	%r11, %r10, 1099087573;
	{ .reg .b32 tmp; mov.b64 {tmp, %r12}, %rd4; }
	xor.b32  	%r13, %r12, -136515619;
	add.s32 	%r14, %r11, 123456789;
	add.s32 	%r15, %r11, 5783321;
	shr.u32 	%r16, %r14, 2;
	xor.b32  	%r17, %r16, %r14;
	shl.b32 	%r18, %r15, 4;
	shl.b32 	%r19, %r17, 1;
	xor.b32  	%r20, %r18, %r19;
	xor.b32  	%r21, %r20, %r15;
	xor.b32  	%r22, %r21, %r17;
	mad.lo.s32 	%r23, %r13, -1703105765, %r11;
	add.s32 	%r24, %r23, %r22;
	add.s32 	%r25, %r24, 6977678;
	cvt.rn.f32.u32 	%f4, %r25;
	fma.rn.f32 	%f1, %f4, 0f2F800000, 0f2F000000;
	setp.lt.s32 	%p2, %r3, 1;
	@%p2 bra 	$L__BB3_6;
	cvta.to.global.u64 	%rd1, %rd2;
	mov.f32 	%f8, 0f00000000;
	mov.b32 	%r27, 0;
$L__BB3_3:
	mul.wide.u32 	%rd5, %r27, 4;
	add.s64 	%rd6, %rd1, %rd5;
	ld.global.f32 	%f6, [%rd6];
	add.f32 	%f8, %f8, %f6;
	setp.geu.f32 	%p3, %f1, %f8;
	@%p3 bra 	$L__BB3_5;
	cvt.rn.f32.u32 	%f7, %r27;
	cvta.to.global.u64 	%rd7, %rd3;
	st.global.f32 	[%rd7], %f7;
	bra.uni 	$L__BB3_6;
$L__BB3_5:
	add.s32 	%r27, %r27, 1;
	setp.ne.s32 	%p4, %r27, %r3;
	@%p4 bra 	$L__BB3_3;
$L__BB3_6:
	ret;

}
	// .globl	_Z30warped_to_probs_single_dim_powPfPKffi
.visible .entry _Z30warped_to_probs_single_dim_powPfPKffi(
	.param .u64 .ptr .align 1 _Z30warped_to_probs_single_dim_powPfPKffi_param_0,
	.param .u64 .ptr .align 1 _Z30warped_to_probs_single_dim_powPfPKffi_param_1,
	.param .f32 _Z30warped_to_probs_single_dim_powPfPKffi_param_2,
	.param .u32 _Z30warped_to_probs_single_dim_powPfPKffi_param_3
)
{
	.reg .pred 	%p<34>;
	.reg .b32 	%r<52>;
	.reg .b32 	%f<100>;
	.reg .b64 	%rd<27>;

	ld.param.u64 	%rd18, [_Z30warped_to_probs_single_dim_powPfPKffi_param_0];
	ld.param.u64 	%rd19, [_Z30warped_to_probs_single_dim_powPfPKffi_param_1];
	ld.param.f32 	%f14, [_Z30warped_to_probs_single_dim_powPfPKffi_param_2];
	ld.param.u32 	%r13, [_Z30warped_to_probs_single_dim_powPfPKffi_param_3];
	cvta.to.global.u64 	%rd1, %rd18;
	cvta.to.global.u64 	%rd2, %rd19;
	mov.u32 	%r1, %tid.x;
	and.b32  	%r51, %r1, 31;
	setp.ge.s32 	%p1, %r51, %r13;
	@%p1 bra 	$L__BB4_17;
	mul.f32 	%f16, %f14, 0f3F000000;
	cvt.rzi.f32.f32 	%f17, %f16;
	add.f32 	%f18, %f17, %f17;
	sub.f32 	%f19, %f14, %f18;
	abs.f32 	%f1, %f19;
	abs.f32 	%f2, %f14;
	cvt.rmi.f32.f32 	%f3, %f14;
	and.b32  	%r14, %r1, 31;
	mul.wide.u32 	%rd3, %r14, 4;
	add.s64 	%rd23, %rd2, %rd3;
	mov.f32 	%f98, 0f00000000;
	mov.u64 	%rd22, %rd23;
	mov.u32 	%r48, %r51;
$L__BB4_2:
	setp.eq.f32 	%p2, %f14, 0f00000000;
	ld.global.f32 	%f5, [%rd22];
	abs.f32 	%f6, %f5;
	setp.lt.f32 	%p3, %f6, 0f00800000;
	mul.f32 	%f21, %f6, 0f4B800000;
	selp.f32 	%f22, %f21, %f6, %p3;
	selp.f32 	%f23, 0fC1C00000, 0f00000000, %p3;
	mov.b32 	%r15, %f22;
	add.s32 	%r16, %r15, -1060439283;
	and.b32  	%r17, %r16, -8388608;
	sub.s32 	%r18, %r15, %r17;
	mov.b32 	%f24, %r18;
	cvt.rn.f32.s32 	%f25, %r17;
	fma.rn.f32 	%f26, %f25, 0f34000000, %f23;
	add.f32 	%f27, %f24, 0fBF800000;
	add.f32 	%f28, %f24, 0f3F800000;
	rcp.approx.ftz.f32 	%f29, %f28;
	add.f32 	%f30, %f27, %f27;
	mul.f32 	%f31, %f30, %f29;
	mul.f32 	%f32, %f31, %f31;
	sub.f32 	%f33, %f27, %f31;
	add.f32 	%f34, %f33, %f33;
	neg.f32 	%f35, %f31;
	fma.rn.f32 	%f36, %f35, %f27, %f34;
	mul.rn.f32 	%f37, %f29, %f36;
	fma.rn.f32 	%f38, %f32, 0f3A2C32E4, 0f3B52E7DB;
	fma.rn.f32 	%f39, %f38, %f32, 0f3C93BB73;
	fma.rn.f32 	%f40, %f39, %f32, 0f3DF6384F;
	mul.rn.f32 	%f41, %f40, %f32;
	fma.rn.f32 	%f42, %f31, 0f3FB8AA3B, %f26;
	sub.f32 	%f43, %f26, %f42;
	fma.rn.f32 	%f44, %f31, 0f3FB8AA3B, %f43;
	fma.rn.f32 	%f45, %f37, 0f3FB8AA3B, %f44;
	fma.rn.f32 	%f46, %f31, 0f32A55E34, %f45;
	mul.f32 	%f47, %f41, 0f40400000;
	fma.rn.f32 	%f48, %f47, %f37, %f46;
	fma.rn.f32 	%f49, %f41, %f31, %f48;
	add.rn.f32 	%f50, %f42, %f49;
	neg.f32 	%f51, %f42;
	add.rn.f32 	%f52, %f50, %f51;
	neg.f32 	%f53, %f52;
	add.rn.f32 	%f54, %f49, %f53;
	mul.rn.f32 	%f55, %f50, %f14;
	neg.f32 	%f56, %f55;
	fma.rn.f32 	%f57, %f50, %f14, %f56;
	fma.rn.f32 	%f58, %f54, %f14, %f57;
	cvt.rni.f32.f32 	%f59, %f55;
	sub.f32 	%f60, %f55, %f59;
	add.f32 	%f61, %f60, %f58;
	fma.rn.f32 	%f62, %f61, 0f391FCB8E, 0f3AAF85ED;
	fma.rn.f32 	%f63, %f62, %f61, 0f3C1D9856;
	fma.rn.f32 	%f64, %f63, %f61, 0f3D6357BB;
	fma.rn.f32 	%f65, %f64, %f61, 0f3E75FDEC;
	fma.rn.f32 	%f66, %f65, %f61, 0f3F317218;
	fma.rn.f32 	%f67, %f66, %f61, 0f3F800000;
	cvt.rzi.s32.f32 	%r19, %f59;
	setp.gt.f32 	%p4, %f59, 0f00000000;
	selp.b32 	%r20, 0, -2097152000, %p4;
	add.s32 	%r21, %r20, 2130706432;
	mov.b32 	%f68, %r21;
	mul.f32 	%f69, %f67, %f68;
	shl.b32 	%r22, %r19, 23;
	sub.s32 	%r23, %r22, %r20;
	mov.b32 	%f70, %r23;
	mul.f32 	%f71, %f69, %f70;
	abs.f32 	%f72, %f55;
	setp.gt.f32 	%p5, %f72, 0f43180000;
	setp.lt.f32 	%p6, %f55, 0f00000000;
	selp.f32 	%f73, 0f00000000, 0f7F800000, %p6;
	selp.f32 	%f7, %f73, %f71, %p5;
	setp.eq.f32 	%p7, %f5, 0f3F800000;
	or.pred  	%p8, %p2, %p7;
	mov.f32 	%f99, 0f3F800000;
	@%p8 bra 	$L__BB4_10;
	setp.num.f32 	%p9, %f2, %f2;
	setp.num.f32 	%p10, %f6, %f6;
	and.pred  	%p11, %p10, %p9;
	@%p11 bra 	$L__BB4_5;
	add.rn.f32 	%f99, %f5, %f14;
	bra.uni 	$L__BB4_10;
$L__BB4_5:
	setp.neu.f32 	%p12, %f5, 0f00000000;
	setp.neu.f32 	%p13, %f6, 0f7F800000;
	and.pred  	%p14, %p12, %p13;
	@%p14 bra 	$L__BB4_7;
	setp.lt.f32 	%p21, %f14, 0f00000000;
	setp.neu.f32 	%p22, %f1, 0f3F800000;
	add.f32 	%f77, %f5, %f5;
	mov.b32 	%r24, %f77;
	xor.b32  	%r25, %r24, 2139095040;
	selp.b32 	%r26, %r25, %r24, %p21;
	and.b32  	%r27, %r26, 2147483647;
	selp.b32 	%r28, %r27, %r26, %p22;
	mov.b32 	%f99, %r28;
	bra.uni 	$L__BB4_10;
$L__BB4_7:
	setp.eq.f32 	%p15, %f2, 0f7F800000;
	setp.eq.f32 	%p16, %f5, 0fBF800000;
	and.pred  	%p17, %p16, %p15;
	@%p17 bra 	$L__BB4_10;
	setp.geu.f32 	%p18, %f5, 0f00000000;
	mov.f32 	%f99, %f7;
	@%p18 bra 	$L__BB4_10;
	setp.neu.f32 	%p19, %f14, %f3;
	setp.neu.f32 	%p20, %f1, 0f3F800000;
	neg.f32 	%f75, %f7;
	selp.f32 	%f76, %f7, %f75, %p20;
	selp.f32 	%f99, 0f7FFFFFFF, %f76, %p19;
$L__BB4_10:
	add.f32 	%f98, %f98, %f99;
	add.s32 	%r48, %r48, 32;
	add.s64 	%rd22, %rd22, 128;
	setp.lt.s32 	%p23, %r48, %r13;
	@%p23 bra 	$L__BB4_2;
	bar.warp.sync 	-1;
	mov.b32 	%r29, %f98;
	shfl.sync.down.b32	%r30|%p24, %r29, 16, 31, -1;
	mov.b32 	%f78, %r30;
	add.f32 	%f79, %f98, %f78;
	bar.warp.sync 	-1;
	mov.b32 	%r31, %f79;
	shfl.sync.down.b32	%r32|%p25, %r31, 8, 31, -1;
	mov.b32 	%f80, %r32;
	add.f32 	%f81, %f79, %f80;
	bar.warp.sync 	-1;
	mov.b32 	%r33, %f81;
	shfl.sync.down.b32	%r34|%p26, %r33, 4, 31, -1;
	mov.b32 	%f82, %r34;
	add.f32 	%f83, %f81, %f82;
	bar.warp.sync 	-1;
	mov.b32 	%r35, %f83;
	shfl.sync.down.b32	%r36|%p27, %r35, 2, 31, -1;
	mov.b32 	%f84, %r36;
	add.f32 	%f85, %f83, %f84;
	bar.warp.sync 	-1;
	mov.b32 	%r37, %f85;
	shfl.sync.down.b32	%r38|%p28, %r37, 1, 31, -1;
	mov.b32 	%f86, %r38;
	add.f32 	%f87, %f85, %f86;
	mov.b32 	%r39, %f87;
	shfl.sync.idx.b32	%r40|%p29, %r39, 0, 31, -1;
	mov.b32 	%f13, %r40;
	not.b32 	%r41, %r51;
	add.s32 	%r5, %r13, %r41;
	and.b32  	%r42, %r5, 96;
	setp.eq.s32 	%p30, %r42, 96;
	@%p30 bra 	$L__BB4_14;
	shr.u32 	%r43, %r5, 5;
	add.s32 	%r44, %r43, 1;
	and.b32  	%r45, %r44, 3;
	add.s64 	%rd24, %rd1, %rd3;
	neg.s32 	%r49, %r45;
	shl.b32 	%r46, %r44, 5;
	and.b32  	%r47, %r46, 96;
	or.b32  	%r51, %r47, %r51;
$L__BB4_13:
	.pragma "nounroll";
	ld.global.f32 	%f88, [%rd23];
	div.rn.f32 	%f89, %f88, %f13;
	st.global.f32 	[%rd24], %f89;
	add.s64 	%rd24, %rd24, 128;
	add.s64 	%rd23, %rd23, 128;
	add.s32 	%r49, %r49, 1;
	setp.ne.s32 	%p31, %r49, 0;
	@%p31 bra 	$L__BB4_13;
$L__BB4_14:
	setp.lt.u32 	%p32, %r5, 96;
	@%p32 bra 	$L__BB4_17;
	mul.wide.u32 	%rd20, %r51, 4;
	add.s64 	%rd21, %rd20, 256;
	add.s64 	%rd26, %rd2, %rd21;
	add.s64 	%rd25, %rd1, %rd21;
$L__BB4_16:
	.pragma "nounroll";
	ld.global.f32 	%f90, [%rd26+-256];
	div.rn.f32 	%f91, %f90, %f13;
	st.global.f32 	[%rd25+-256], %f91;
	ld.global.f32 	%f92, [%rd26+-128];
	div.rn.f32 	%f93, %f92, %f13;
	st.global.f32 	[%rd25+-128], %f93;
	ld.global.f32 	%f94, [%rd26];
	div.rn.f32 	%f95, %f94, %f13;
	st.global.f32 	[%rd25], %f95;
	ld.global.f32 	%f96, [%rd26+128];
	div.rn.f32 	%f97, %f96, %f13;
	st.global.f32 	[%rd25+128], %f97;
	add.s32 	%r51, %r51, 128;
	add.s64 	%rd26, %rd26, 512;
	add.s64 	%rd25, %rd25, 512;
	setp.lt.s32 	%p33, %r51, %r13;
	@%p33 bra 	$L__BB4_16;
$L__BB4_17:
	ret;

}
	// .globl	_Z11is_w_kernelPfPKfS1_ff
.visible .entry _Z11is_w_kernelPfPKfS1_ff(
	.param .u64 .ptr .align 1 _Z11is_w_kernelPfPKfS1_ff_param_0,
	.param .u64 .ptr .align 1 _Z11is_w_kernelPfPKfS1_ff_param_1,
	.param .u64 .ptr .align 1 _Z11is_w_kernelPfPKfS1_ff_param_2,
	.param .f32 _Z11is_w_kernelPfPKfS1_ff_param_3,
	.param .f32 _Z11is_w_kernelPfPKfS1_ff_param_4
)
{
	.reg .pred 	%p<52>;
	.reg .b32 	%r<54>;
	.reg .b32 	%f<172>;
	.reg .b64 	%rd<11>;

	ld.param.u64 	%rd2, [_Z11is_w_kernelPfPKfS1_ff_param_0];
	ld.param.u64 	%rd4, [_Z11is_w_kernelPfPKfS1_ff_param_1];
	ld.param.u64 	%rd3, [_Z11is_w_kernelPfPKfS1_ff_param_2];
	ld.param.f32 	%f23, [_Z11is_w_kernelPfPKfS1_ff_param_3];
	ld.param.f32 	%f24, [_Z11is_w_kernelPfPKfS1_ff_param_4];
	cvta.to.global.u64 	%rd1, %rd4;
	mov.u32 	%r4, %ctaid.x;
	mov.u32 	%r5, %ntid.x;
	mov.u32 	%r6, %tid.x;
	mad.lo.s32 	%r7, %r4, %r5, %r6;
	shr.s32 	%r8, %r7, 31;
	shr.u32 	%r9, %r8, 27;
	add.s32 	%r10, %r7, %r9;
	and.b32  	%r11, %r10, -32;
	sub.s32 	%r53, %r7, %r11;
	cvt.rn.f32.s32 	%f1, %r53;
	setp.le.f32 	%p1, %f24, %f1;
	mov.f32 	%f168, 0f3F800000;
	@%p1 bra 	$L__BB5_21;
	cvta.to.global.u64 	%rd5, %rd3;
	ld.global.f32 	%f26, [%rd5];
	cvt.rzi.s32.f32 	%r12, %f26;
	mul.wide.s32 	%rd6, %r12, 4;
	add.s64 	%rd7, %rd1, %rd6;
	ld.global.f32 	%f27, [%rd7];
	fma.rn.f32 	%f28, %f24, %f27, 0f358637BD;
	rcp.rn.f32 	%f2, %f28;
	mul.f32 	%f29, %f23, 0f3F000000;
	cvt.rzi.f32.f32 	%f30, %f29;
	add.f32 	%f31, %f30, %f30;
	sub.f32 	%f32, %f23, %f31;
	abs.f32 	%f3, %f32;
	abs.f32 	%f4, %f2;
	setp.lt.f32 	%p2, %f4, 0f00800000;
	mul.f32 	%f33, %f4, 0f4B800000;
	selp.f32 	%f34, %f33, %f4, %p2;
	selp.f32 	%f35, 0fC1C00000, 0f00000000, %p2;
	mov.b32 	%r13, %f34;
	add.s32 	%r14, %r13, -1060439283;
	and.b32  	%r15, %r14, -8388608;
	sub.s32 	%r16, %r13, %r15;
	mov.b32 	%f36, %r16;
	cvt.rn.f32.s32 	%f37, %r15;
	fma.rn.f32 	%f38, %f37, 0f34000000, %f35;
	add.f32 	%f39, %f36, 0fBF800000;
	add.f32 	%f40, %f36, 0f3F800000;
	rcp.approx.ftz.f32 	%f41, %f40;
	add.f32 	%f42, %f39, %f39;
	mul.f32 	%f43, %f42, %f41;
	mul.f32 	%f44, %f43, %f43;
	sub.f32 	%f45, %f39, %f43;
	add.f32 	%f46, %f45, %f45;
	neg.f32 	%f47, %f43;
	fma.rn.f32 	%f48, %f47, %f39, %f46;
	mul.rn.f32 	%f49, %f41, %f48;
	fma.rn.f32 	%f50, %f44, 0f3A2C32E4, 0f3B52E7DB;
	fma.rn.f32 	%f51, %f50, %f44, 0f3C93BB73;
	fma.rn.f32 	%f52, %f51, %f44, 0f3DF6384F;
	mul.rn.f32 	%f53, %f52, %f44;
	fma.rn.f32 	%f54, %f43, 0f3FB8AA3B, %f38;
	sub.f32 	%f55, %f38, %f54;
	fma.rn.f32 	%f56, %f43, 0f3FB8AA3B, %f55;
	fma.rn.f32 	%f57, %f49, 0f3FB8AA3B, %f56;
	fma.rn.f32 	%f58, %f43, 0f32A55E34, %f57;
	mul.f32 	%f59, %f53, 0f40400000;
	fma.rn.f32 	%f60, %f59, %f49, %f58;
	fma.rn.f32 	%f61, %f53, %f43, %f60;
	add.rn.f32 	%f62, %f54, %f61;
	neg.f32 	%f63, %f54;
	add.rn.f32 	%f64, %f62, %f63;
	neg.f32 	%f65, %f64;
	add.rn.f32 	%f66, %f61, %f65;
	mul.rn.f32 	%f67, %f62, %f23;
	neg.f32 	%f68, %f67;
	fma.rn.f32 	%f69, %f62, %f23, %f68;
	fma.rn.f32 	%f70, %f66, %f23, %f69;
	cvt.rni.f32.f32 	%f71, %f67;
	sub.f32 	%f72, %f67, %f71;
	add.f32 	%f73, %f72, %f70;
	fma.rn.f32 	%f74, %f73, 0f391FCB8E, 0f3AAF85ED;
	fma.rn.f32 	%f75, %f74, %f73, 0f3C1D9856;
	fma.rn.f32 	%f76, %f75, %f73, 0f3D6357BB;
	fma.rn.f32 	%f77, %f76, %f73, 0f3E75FDEC;
	fma.rn.f32 	%f78, %f77, %f73, 0f3F317218;
	fma.rn.f32 	%f79, %f78, %f73, 0f3F800000;
	cvt.rzi.s32.f32 	%r17, %f71;
	setp.gt.f32 	%p3, %f71, 0f00000000;
	selp.b32 	%r18, 0, -2097152000, %p3;
	add.s32 	%r19, %r18, 2130706432;
	mov.b32 	%f80, %r19;
	mul.f32 	%f81, %f79, %f80;
	shl.b32 	%r20, %r17, 23;
	sub.s32 	%r21, %r20, %r18;
	mov.b32 	%f82, %r21;
	mul.f32 	%f83, %f81, %f82;
	abs.f32 	%f84, %f67;
	setp.gt.f32 	%p4, %f84, 0f43180000;
	setp.lt.f32 	%p5, %f67, 0f00000000;
	selp.f32 	%f85, 0f00000000, 0f7F800000, %p5;
	selp.f32 	%f5, %f85, %f83, %p4;
	setp.eq.f32 	%p6, %f2, 0f3F800000;
	setp.eq.f32 	%p7, %f23, 0f00000000;
	or.pred  	%p8, %p7, %p6;
	@%p8 bra 	$L__BB5_9;
	setp.num.f32 	%p9, %f4, %f4;
	abs.f32 	%f86, %f23;
	setp.num.f32 	%p10, %f86, %f86;
	and.pred  	%p11, %p9, %p10;
	@%p11 bra 	$L__BB5_4;
	add.rn.f32 	%f168, %f2, %f23;
	bra.uni 	$L__BB5_9;
$L__BB5_4:
	setp.neu.f32 	%p12, %f2, 0f00000000;
	setp.neu.f32 	%p13, %f4, 0f7F800000;
	and.pred  	%p14, %p12, %p13;
	@%p14 bra 	$L__BB5_6;
	setp.neu.f32 	%p21, %f3, 0f3F800000;
	add.f32 	%f91, %f2, %f2;
	mov.b32 	%r22, %f91;
	setp.lt.f32 	%p22, %f23, 0f00000000;
	xor.b32  	%r23, %r22, 2139095040;
	selp.b32 	%r24, %r23, %r22, %p22;
	and.b32  	%r25, %r24, 2147483647;
	selp.b32 	%r26, %r25, %r24, %p21;
	mov.b32 	%f168, %r26;
	bra.uni 	$L__BB5_9;
$L__BB5_6:
	setp.eq.f32 	%p15, %f2, 0fBF800000;
	setp.eq.f32 	%p16, %f86, 0f7F800000;
	and.pred  	%p17, %p15, %p16;
	@%p17 bra 	$L__BB5_9;
	setp.geu.f32 	%p18, %f2, 0f00000000;
	mov.f32 	%f168, %f5;
	@%p18 bra 	$L__BB5_9;
	setp.neu.f32 	%p19, %f3, 0f3F800000;
	neg.f32 	%f88, %f5;
	selp.f32 	%f89, %f5, %f88, %p19;
	cvt.rmi.f32.f32 	%f90, %f23;
	setp.neu.f32 	%p20, %f23, %f90;
	selp.f32 	%f168, 0f7FFFFFFF, %f89, %p20;
$L__BB5_9:
	setp.leu.f32 	%p23, %f24, %f1;
	mov.f32 	%f171, 0fFF800000;
	@%p23 bra 	$L__BB5_20;
	abs.f32 	%f11, %f23;
	cvt.rmi.f32.f32 	%f12, %f23;
	mov.f32 	%f171, 0fFF800000;
$L__BB5_11:
	setp.eq.f32 	%p24, %f23, 0f00000000;
	mul.wide.s32 	%rd8, %r53, 4;
	add.s64 	%rd9, %rd1, %rd8;
	ld.global.f32 	%f95, [%rd9];
	fma.rn.f32 	%f96, %f24, %f95, 0f358637BD;
	rcp.rn.f32 	%f14, %f96;
	abs.f32 	%f15, %f14;
	setp.lt.f32 	%p25, %f15, 0f00800000;
	mul.f32 	%f97, %f15, 0f4B800000;
	selp.f32 	%f98, %f97, %f15, %p25;
	selp.f32 	%f99, 0fC1C00000, 0f00000000, %p25;
	mov.b32 	%r27, %f98;
	add.s32 	%r28, %r27, -1060439283;
	and.b32  	%r29, %r28, -8388608;
	sub.s32 	%r30, %r27, %r29;
	mov.b32 	%f100, %r30;
	cvt.rn.f32.s32 	%f101, %r29;
	fma.rn.f32 	%f102, %f101, 0f34000000, %f99;
	add.f32 	%f103, %f100, 0fBF800000;
	add.f32 	%f104, %f100, 0f3F800000;
	rcp.approx.ftz.f32 	%f105, %f104;
	add.f32 	%f106, %f103, %f103;
	mul.f32 	%f107, %f106, %f105;
	mul.f32 	%f108, %f107, %f107;
	sub.f32 	%f109, %f103, %f107;
	add.f32 	%f110, %f109, %f109;
	neg.f32 	%f111, %f107;
	fma.rn.f32 	%f112, %f111, %f103, %f110;
	mul.rn.f32 	%f113, %f105, %f112;
	fma.rn.f32 	%f114, %f108, 0f3A2C32E4, 0f3B52E7DB;
	fma.rn.f32 	%f115, %f114, %f108, 0f3C93BB73;
	fma.rn.f32 	%f116, %f115, %f108, 0f3DF6384F;
	mul.rn.f32 	%f117, %f116, %f108;
	fma.rn.f32 	%f118, %f107, 0f3FB8AA3B, %f102;
	sub.f32 	%f119, %f102, %f118;
	fma.rn.f32 	%f120, %f107, 0f3FB8AA3B, %f119;
	fma.rn.f32 	%f121, %f113, 0f3FB8AA3B, %f120;
	fma.rn.f32 	%f122, %f107, 0f32A55E34, %f121;
	mul.f32 	%f123, %f117, 0f40400000;
	fma.rn.f32 	%f124, %f123, %f113, %f122;
	fma.rn.f32 	%f125, %f117, %f107, %f124;
	add.rn.f32 	%f126, %f118, %f125;
	neg.f32 	%f127, %f118;
	add.rn.f32 	%f128, %f126, %f127;
	neg.f32 	%f129, %f128;
	add.rn.f32 	%f130, %f125, %f129;
	mul.rn.f32 	%f131, %f126, %f23;
	neg.f32 	%f132, %f131;
	fma.rn.f32 	%f133, %f126, %f23, %f132;
	fma.rn.f32 	%f134, %f130, %f23, %f133;
	cvt.rni.f32.f32 	%f135, %f131;
	sub.f32 	%f136, %f131, %f135;
	add.f32 	%f137, %f136, %f134;
	fma.rn.f32 	%f138, %f137, 0f391FCB8E, 0f3AAF85ED;
	fma.rn.f32 	%f139, %f138, %f137, 0f3C1D9856;
	fma.rn.f32 	%f140, %f139, %f137, 0f3D6357BB;
	fma.rn.f32 	%f141, %f140, %f137, 0f3E75FDEC;
	fma.rn.f32 	%f142, %f141, %f137, 0f3F317218;
	fma.rn.f32 	%f143, %f142, %f137, 0f3F800000;
	cvt.rzi.s32.f32 	%r31, %f135;
	setp.gt.f32 	%p26, %f135, 0f00000000;
	selp.b32 	%r32, 0, -2097152000, %p26;
	add.s32 	%r33, %r32, 2130706432;
	mov.b32 	%f144, %r33;
	mul.f32 	%f145, %f143, %f144;
	shl.b32 	%r34, %r31, 23;
	sub.s32 	%r35, %r34, %r32;
	mov.b32 	%f146, %r35;
	mul.f32 	%f147, %f145, %f146;
	abs.f32 	%f148, %f131;
	setp.gt.f32 	%p27, %f148, 0f43180000;
	setp.lt.f32 	%p28, %f131, 0f00000000;
	selp.f32 	%f149, 0f00000000, 0f7F800000, %p28;
	selp.f32 	%f16, %f149, %f147, %p27;
	setp.eq.f32 	%p29, %f14, 0f3F800000;
	or.pred  	%p30, %p24, %p29;
	mov.f32 	%f170, 0f3F800000;
	@%p30 bra 	$L__BB5_19;
	setp.num.f32 	%p31, %f11, %f11;
	setp.num.f32 	%p32, %f15, %f15;
	and.pred  	%p33, %p32, %p31;
	@%p33 bra 	$L__BB5_14;
	add.rn.f32 	%f170, %f14, %f23;
	bra.uni 	$L__BB5_19;
$L__BB5_14:
	setp.neu.f32 	%p34, %f14, 0f00000000;
	setp.neu.f32 	%p35, %f15, 0f7F800000;
	and.pred  	%p36, %p34, %p35;
	@%p36 bra 	$L__BB5_16;
	setp.lt.f32 	%p43, %f23, 0f00000000;
	setp.neu.f32 	%p44, %f3, 0f3F800000;
	add.f32 	%f153, %f14, %f14;
	mov.b32 	%r36, %f153;
	xor.b32  	%r37, %r36, 2139095040;
	selp.b32 	%r38, %r37, %r36, %p43;
	and.b32  	%r39, %r38, 2147483647;
	selp.b32 	%r40, %r39, %r38, %p44;
	mov.b32 	%f170, %r40;
	bra.uni 	$L__BB5_19;
$L__BB5_16:
	setp.eq.f32 	%p37, %f11, 0f7F800000;
	setp.eq.f32 	%p38, %f14, 0fBF800000;
	and.pred  	%p39, %p38, %p37;
	@%p39 bra 	$L__BB5_19;
	setp.geu.f32 	%p40, %f14, 0f00000000;
	mov.f32 	%f170, %f16;
	@%p40 bra 	$L__BB5_19;
	setp.neu.f32 	%p41, %f23, %f12;
	setp.neu.f32 	%p42, %f3, 0f3F800000;
	neg.f32 	%f151, %f16;
	selp.f32 	%f152, %f16, %f151, %p42;
	selp.f32 	%f170, 0f7FFFFFFF, %f152, %p41;
$L__BB5_19:
	max.f32 	%f171, %f170, %f171;
	add.s32 	%r53, %r53, 32;
	cvt.rn.f32.s32 	%f154, %r53;
	setp.gt.f32 	%p45, %f24, %f154;
	@%p45 bra 	$L__BB5_11;
$L__BB5_20:
	bar.warp.sync 	-1;
	mov.b32 	%r41, %f171;
	shfl.sync.down.b32	%r42|%p46, %r41, 16, 31, -1;
	mov.b32 	%f155, %r42;
	max.f32 	%f156, %f171, %f155;
	bar.warp.sync 	-1;
	mov.b32 	%r43, %f156;
	shfl.sync.down.b32	%r44|%p47, %r43, 8, 31, -1;
	mov.b32 	%f157, %r44;
	max.f32 	%f158, %f156, %f157;
	bar.warp.sync 	-1;
	mov.b32 	%r45, %f158;
	shfl.sync.down.b32	%r46|%p48, %r45, 4, 31, -1;
	mov.b32 	%f159, %r46;
	max.f32 	%f160, %f158, %f159;
	bar.warp.sync 	-1;
	mov.b32 	%r47, %f160;
	shfl.sync.down.b32	%r48|%p49, %r47, 2, 31, -1;
	mov.b32 	%f161, %r48;
	max.f32 	%f162, %f160, %f161;
	bar.warp.sync 	-1;
	mov.b32 	%r49, %f162;
	shfl.sync.down.b32	%r50|%p50, %r49, 1, 31, -1;
	mov.b32 	%f163, %r50;
	max.f32 	%f164, %f162, %f163;
	mov.b32 	%r51, %f164;
	shfl.sync.idx.b32	%r52|%p51, %r51, 0, 31, -1;
	mov.b32 	%f165, %r52;
	div.rn.f32 	%f166, %f168, %f165;
	cvta.to.global.u64 	%rd10, %rd2;
	st.global.f32 	[%rd10], %f166;
$L__BB5_21:
	ret;

}
	// .globl	_Z24max_over_last_dim_kernelPKfPfii
.visible .entry _Z24max_over_last_dim_kernelPKfPfii(
	.param .u64 .ptr .align 1 _Z24max_over_last_dim_kernelPKfPfii_param_0,
	.param .u64 .ptr .align 1 _Z24max_over_last_dim_kernelPKfPfii_param_1,
	.param .u32 _Z24max_over_last_dim_kernelPKfPfii_param_2,
	.param .u32 _Z24max_over_last_dim_kernelPKfPfii_param_3
)
{
	.reg .pred 	%p<4>;
	.reg .b32 	%r<13>;
	.reg .b32 	%f<3>;
	.reg .b64 	%rd<9>;

	ld.param.u64 	%rd2, [_Z24max_over_last_dim_kernelPKfPfii_param_0];
	ld.param.u64 	%rd3, [_Z24max_over_last_dim_kernelPKfPfii_param_1];
	ld.param.u32 	%r7, [_Z24max_over_last_dim_kernelPKfPfii_param_2];
	ld.param.u32 	%r6, [_Z24max_over_last_dim_kernelPKfPfii_param_3];
	mov.u32 	%r8, %ctaid.x;
	mov.u32 	%r9, %ntid.x;
	mov.u32 	%r10, %tid.x;
	mad.lo.s32 	%r1, %r8, %r9, %r10;
	setp.ge.s32 	%p1, %r1, %r7;
	@%p1 bra 	$L__BB6_4;
	cvta.to.global.u64 	%rd4, %rd2;
	cvta.to.global.u64 	%rd5, %rd3;
	div.s32 	%r11, %r1, %r6;
	mul.wide.s32 	%rd6, %r11, 4;
	add.s64 	%rd1, %rd5, %rd6;
	mul.wide.s32 	%rd7, %r1, 4;
	add.s64 	%rd8, %rd4, %rd7;
	ld.global.f32 	%f1, [%rd8];
	ld.global.u32 	%r12, [%rd1];
	mov.b32 	%r3, %f1;
$L__BB6_2:
	mov.b32 	%f2, %r12;
	setp.le.f32 	%p2, %f1, %f2;
	@%p2 bra 	$L__BB6_4;
	atom.relaxed.global.cas.b32 	%r5, [%rd1], %r12, %r3;
	setp.ne.s32 	%p3, %r12, %r5;
	mov.u32 	%r12, %r5;
	@%p3 bra 	$L__BB6_2;
$L__BB6_4:
	ret;

}
	// .globl	_Z28max_over_semilast_dim_kernelPKfPfiii
.visible .entry _Z28max_over_semilast_dim_kernelPKfPfiii(
	.param .u64 .ptr .align 1 _Z28max_over_semilast_dim_kernelPKfPfiii_param_0,
	.param .u64 .ptr .align 1 _Z28max_over_semilast_dim_kernelPKfPfiii_param_1,
	.param .u32 _Z28max_over_semilast_dim_kernelPKfPfiii_param_2,
	.param .u32 _Z28max_over_semilast_dim_kernelPKfPfiii_param_3,
	.param .u32 _Z28max_over_semilast_dim_kernelPKfPfiii_param_4
)
{
	.reg .pred 	%p<4>;
	.reg .b32 	%r<17>;
	.reg .b32 	%f<3>;
	.reg .b64 	%rd<12>;

	ld.param.u64 	%rd2, [_Z28max_over_semilast_dim_kernelPKfPfiii_param_0];
	ld.param.u64 	%rd3, [_Z28max_over_semilast_dim_kernelPKfPfiii_param_1];
	ld.param.u32 	%r8, [_Z28max_over_semilast_dim_kernelPKfPfiii_param_2];
	ld.param.u32 	%r6, [_Z28max_over_semilast_dim_kernelPKfPfiii_param_3];
	ld.param.u32 	%r7, [_Z28max_over_semilast_dim_kernelPKfPfiii_param_4];
	mov.u32 	%r9, %ctaid.x;
	mov.u32 	%r10, %ntid.x;
	mov.u32 	%r11, %tid.x;
	mad.lo.s32 	%r1, %r9, %r10, %r11;
	setp.ge.s32 	%p1, %r1, %r8;
	@%p1 bra 	$L__BB7_4;
	cvta.to.global.u64 	%rd4, %rd2;
	cvta.to.global.u64 	%rd5, %rd3;
	mul.lo.s32 	%r12, %r7, %r6;
	div.s32 	%r13, %r1, %r12;
	rem.s32 	%r14, %r1, %r6;
	cvt.s64.s32 	%rd6, %r14;
	mul.lo.s32 	%r15, %r13, %r6;
	cvt.s64.s32 	%rd7, %r15;
	add.s64 	%rd8, %rd6, %rd7;
	shl.b64 	%rd9, %rd8, 2;
	add.s64 	%rd1, %rd5, %rd9;
	mul.wide.s32 	%rd10, %r1, 4;
	add.s64 	%rd11, %rd4, %rd10;
	ld.global.f32 	%f1, [%rd11];
	ld.global.u32 	%r16, [%rd1];
	mov.b32 	%r3, %f1;
$L__BB7_2:
	mov.b32 	%f2, %r16;
	setp.le.f32 	%p2, %f1, %f2;
	@%p2 bra 	$L__BB7_4;
	atom.relaxed.global.cas.b32 	%r5, [%rd1], %r16, %r3;
	setp.ne.s32 	%p3, %r16, %r5;
	mov.u32 	%r16, %r5;
	@%p3 bra 	$L__BB7_2;
$L__BB7_4:
	ret;

}
	// .globl	_Z27argmax_over_last_dim_kernelPKfPfS1_ii
.visible .entry _Z27argmax_over_last_dim_kernelPKfPfS1_ii(
	.param .u64 .ptr .align 1 _Z27argmax_over_last_dim_kernelPKfPfS1_ii_param_0,
	.param .u64 .ptr .align 1 _Z27argmax_over_last_dim_kernelPKfPfS1_ii_param_1,
	.param .u64 .ptr .align 1 _Z27argmax_over_last_dim_kernelPKfPfS1_ii_param_2,
	.param .u32 _Z27argmax_over_last_dim_kernelPKfPfS1_ii_param_3,
	.param .u32 _Z27argmax_over_last_dim_kernelPKfPfS1_ii_param_4
)
{
	.reg .pred 	%p<5>;
	.reg .b32 	%r<17>;
	.reg .b32 	%f<4>;
	.reg .b64 	%rd<12>;

	ld.param.u64 	%rd3, [_Z27argmax_over_last_dim_kernelPKfPfS1_ii_param_0];
	ld.param.u64 	%rd4, [_Z27argmax_over_last_dim_kernelPKfPfS1_ii_param_1];
	ld.param.u64 	%rd5, [_Z27argmax_over_last_dim_kernelPKfPfS1_ii_param_2];
	ld.param.u32 	%r8, [_Z27argmax_over_last_dim_kernelPKfPfS1_ii_param_3];
	ld.param.u32 	%r7, [_Z27argmax_over_last_dim_kernelPKfPfS1_ii_param_4];
	mov.u32 	%r9, %ctaid.x;
	mov.u32 	%r10, %ntid.x;
	mov.u32 	%r11, %tid.x;
	mad.lo.s32 	%r1, %r9, %r10, %r11;
	setp.ge.s32 	%p1, %r1, %r8;
	@%p1 bra 	$L__BB8_6;
	cvta.to.global.u64 	%rd6, %rd3;
	cvta.to.global.u64 	%rd7, %rd4;
	cvta.to.global.u64 	%rd8, %rd5;
	div.s32 	%r12, %r1, %r7;
	mul.lo.s32 	%r13, %r12, %r7;
	sub.s32 	%r2, %r1, %r13;
	mul.wide.s32 	%rd9, %r12, 4;
	add.s64 	%rd1, %rd7, %rd9;
	add.s64 	%rd2, %rd8, %rd9;
	mul.wide.s32 	%rd10, %r1, 4;
	add.s64 	%rd11, %rd6, %rd10;
	ld.global.f32 	%f1, [%rd11];
	ld.global.u32 	%r16, [%rd1];
	mov.b32 	%r4, %f1;
$L__BB8_2:
	mov.b32 	%f2, %r16;
	setp.le.f32 	%p2, %f1, %f2;
	@%p2 bra 	$L__BB8_4;
	atom.relaxed.global.cas.b32 	%r6, [%rd1], %r16, %r4;
	setp.ne.s32 	%p3, %r16, %r6;
	mov.u32 	%r16, %r6;
	@%p3 bra 	$L__BB8_2;
$L__BB8_4:
	setp.leu.f32 	%p4, %f1, %f2;
	@%p4 bra 	$L__BB8_6;
	cvt.rn.f32.s32 	%f3, %r2;
	mov.b32 	%r14, %f3;
	atom.global.exch.b32 	%r15, [%rd2], %r14;
$L__BB8_6:
	ret;

}
	// .globl	_Z11topk_kernelPKfPfS1_S1_iiii
.visible .entry _Z11topk_kernelPKfPfS1_S1_iiii(
	.param .u64 .ptr .align 1 _Z11topk_kernelPKfPfS1_S1_iiii_param_0,
	.param .u64 .ptr .align 1 _Z11topk_kernelPKfPfS1_S1_iiii_param_1,
	.param .u64 .ptr .align 1 _Z11topk_kernelPKfPfS1_S1_iiii_param_2,
	.param .u64 .ptr .align 1 _Z11topk_kernelPKfPfS1_S1_iiii_param_3,
	.param .u32 _Z11topk_kernelPKfPfS1_S1_iiii_param_4,
	.param .u32 _Z11topk_kernelPKfPfS1_S1_iiii_param_5,
	.param .u32 _Z11topk_kernelPKfPfS1_S1_iiii_param_6,
	.param .u32 _Z11topk_kernelPKfPfS1_S1_iiii_param_7
)
{
	.reg .pred 	%p<5>;
	.reg .b32 	%r<21>;
	.reg .b32 	%f<4>;
	.reg .b64 	%rd<19>;

	ld.param.u64 	%rd4, [_Z11topk_kernelPKfPfS1_S1_iiii_param_0];
	ld.param.u64 	%rd5, [_Z11topk_kernelPKfPfS1_S1_iiii_param_1];
	ld.param.u64 	%rd6, [_Z11topk_kernelPKfPfS1_S1_iiii_param_2];
	ld.param.u64 	%rd7, [_Z11topk_kernelPKfPfS1_S1_iiii_param_3];
	ld.param.u32 	%r10, [_Z11topk_kernelPKfPfS1_S1_iiii_param_4];
	ld.param.u32 	%r7, [_Z11topk_kernelPKfPfS1_S1_iiii_param_5];
	ld.param.u32 	%r8, [_Z11topk_kernelPKfPfS1_S1_iiii_param_6];
	ld.param.u32 	%r9, [_Z11topk_kernelPKfPfS1_S1_iiii_param_7];
	mov.u32 	%r11, %ctaid.x;
	mov.u32 	%r12, %ntid.x;
	mov.u32 	%r13, %tid.x;
	mad.lo.s32 	%r1, %r11, %r12, %r13;
	setp.ge.s32 	%p1, %r1, %r10;
	@%p1 bra 	$L__BB9_6;
	cvta.to.global.u64 	%rd8, %rd4;
	cvta.to.global.u64 	%rd9, %rd6;
	cvta.to.global.u64 	%rd10, %rd7;
	cvta.to.global.u64 	%rd11, %rd5;
	div.s32 	%r14, %r1, %r7;
	mul.lo.s32 	%r15, %r14, %r7;
	sub.s32 	%r2, %r1, %r15;
	mul.wide.s32 	%rd12, %r14, 4;
	add.s64 	%rd1, %rd9, %rd12;
	add.s64 	%rd2, %rd10, %rd12;
	mul.lo.s32 	%r16, %r14, %r9;
	cvt.s64.s32 	%rd13, %r16;
	cvt.s64.s32 	%rd14, %r8;
	add.s64 	%rd15, %rd13, %rd14;
	shl.b64 	%rd16, %rd15, 2;
	add.s64 	%rd3, %rd11, %rd16;
	mul.wide.s32 	%rd17, %r1, 4;
	add.s64 	%rd18, %rd8, %rd17;
	ld.global.f32 	%f1, [%rd18];
	ld.global.u32 	%r20, [%rd1];
	mov.b32 	%r4, %f1;
$L__BB9_2:
	mov.b32 	%f2, %r20;
	setp.le.f32 	%p2, %f1, %f2;
	@%p2 bra 	$L__BB9_4;
	atom.relaxed.global.cas.b32 	%r6, [%rd1], %r20, %r4;
	setp.ne.s32 	%p3, %r20, %r6;
	mov.u32 	%r20, %r6;
	@%p3 bra 	$L__BB9_2;
$L__BB9_4:
	setp.leu.f32 	%p4, %f1, %f2;
	@%p4 bra 	$L__BB9_6;
	cvt.rn.f32.s32 	%f3, %r2;
	mov.b32 	%r17, %f3;
	atom.global.exch.b32 	%r18, [%rd2], %r17;
	atom.global.exch.b32 	%r19, [%rd3], %r17;
$L__BB9_6:
	ret;

}
	// .globl	_Z28topk_erase_argmax_aux_kernelPfS_ii
.visible .entry _Z28topk_erase_argmax_aux_kernelPfS_ii(
	.param .u64 .ptr .align 1 _Z28topk_erase_argmax_aux_kernelPfS_ii_param_0,
	.param .u64 .ptr .align 1 _Z28topk_erase_argmax_aux_kernelPfS_ii_param_1,
	.param .u32 _Z28topk_erase_argmax_aux_kernelPfS_ii_param_2,
	.param .u32 _Z28topk_erase_argmax_aux_kernelPfS_ii_param_3
)
{
	.reg .pred 	%p<3>;
	.reg .b32 	%r<11>;
	.reg .b32 	%f<3>;
	.reg .b64 	%rd<12>;

	ld.param.u64 	%rd1, [_Z28topk_erase_argmax_aux_kernelPfS_ii_param_0];
	ld.param.u64 	%rd2, [_Z28topk_erase_argmax_aux_kernelPfS_ii_param_1];
	ld.param.u32 	%r5, [_Z28topk_erase_argmax_aux_kernelPfS_ii_param_2];
	ld.param.u32 	%r4, [_Z28topk_erase_argmax_aux_kernelPfS_ii_param_3];
	mov.u32 	%r6, %ctaid.x;
	mov.u32 	%r7, %ntid.x;
	mov.u32 	%r8, %tid.x;
	mad.lo.s32 	%r1, %r6, %r7, %r8;
	setp.ge.s32 	%p1, %r1, %r5;
	@%p1 bra 	$L__BB10_3;
	cvta.to.global.u64 	%rd3, %rd2;
	div.s32 	%r9, %r1, %r4;
	mul.lo.s32 	%r3, %r9, %r4;
	sub.s32 	%r2, %r1, %r3;
	mul.wide.s32 	%rd4, %r9, 4;
	add.s64 	%rd5, %rd3, %rd4;
	ld.global.f32 	%f1, [%rd5];
	cvt.rn.f32.s32 	%f2, %r2;
	setp.neu.f32 	%p2, %f1, %f2;
	@%p2 bra 	$L__BB10_3;
	cvt.s64.s32 	%rd6, %r3;
	cvt.s64.s32 	%rd7, %r2;
	add.s64 	%rd8, %rd6, %rd7;
	cvta.to.global.u64 	%rd9, %rd1;
	shl.b64 	%rd10, %rd8, 2;
	add.s64 	%rd11, %rd9, %rd10;
	mov.b32 	%r10, 0;
	st.global.u32 	[%rd11], %r10;
$L__BB10_3:
	ret;

}


// ===== COMPILED SASS (sm_100) =====

	.target	sm_100

	.elftype	@"ET_EXEC"


//--------------------- .note.nv.tkinfo           --------------------------
	.section	.note.nv.tkinfo,"",@"SHT_NOTE"
	.sectionflags	@"SHF_NOTE_NV_TKINFO"
	.tkinfo
        /*0018*/ 	.word	0x00000002
        /*0030*/ 	.string	""
        /*0030*/ 	.string	"ptxas"
        /*0030*/ 	.string	"Cuda compilation tools, release 13.0, V13.0.88"
        /*0030*/ 	.string	"Build cuda_13.0.r13.0/compiler.36424714_0"
        /*0030*/ 	.string	"-arch sm_100 -m 64 "



//--------------------- .note.nv.cuinfo           --------------------------
	.section	.note.nv.cuinfo,"",@"SHT_NOTE"
	.sectionflags	@"SHF_NOTE_NV_CUINFO"
        /*0018*/ 	.short	0x0002
        /*001a*/ 	.short	0x0064
        /*001c*/ 	.short	0x0082
	.zero		2


//--------------------- .nv.info                  --------------------------
	.section	.nv.info,"",@"SHT_CUDA_INFO"
	.align	4


	//----- nvinfo : EIATTR_REGCOUNT
	.align		4
        /*0000*/ 	.byte	0x04, 0x2f
        /*0002*/ 	.short	(.L_10 - .L_9)
	.align		4
.L_9:
        /*0004*/ 	.word	index@(_Z13onehot_kernelPKfPfii)
        /*0008*/ 	.word	0x0000000c


	//----- nvinfo : EIATTR_FRAME_SIZE
	.align		4
.L_10:
        /*000c*/ 	.byte	0x04, 0x11
        /*000e*/ 	.short	(.L_12 - .L_11)
	.align		4
.L_11:
        /*0010*/ 	.word	index@(_Z13onehot_kernelPKfPfii)
        /*0014*/ 	.word	0x00000000


	//----- nvinfo : EIATTR_REGCOUNT
	.align		4
.L_12:
        /*0018*/ 	.byte	0x04, 0x2f
        /*001a*/ 	.short	(.L_14 - .L_13)
	.align		4
.L_13:
        /*001c*/ 	.word	index@(_Z26warped_to_probs_single_dimPfPKfi)
        /*0020*/ 	.word	0x0000001e


	//----- nvinfo : EIATTR_FRAME_SIZE
	.align		4
.L_14:
        /*0024*/ 	.byte	0x04, 0x11
        /*0026*/ 	.short	(.L_16 - .L_15)
	.align		4
.L_15:
        /*0028*/ 	.word	index@($__internal_3_$__cuda_sm3x_div_rn_noftz_f32_slowpath)
        /*002c*/ 	.word	0x00000000


	//----- nvinfo : EIATTR_FRAME_SIZE
	.align		4
.L_16:
        /*0030*/ 	.byte	0x04, 0x11
        /*0032*/ 	.short	(.L_18 - .L_17)
	.align		4
.L_17:
        /*0034*/ 	.word	index@(_Z26warped_to_probs_single_dimPfPKfi)
        /*0038*/ 	.word	0x00000000


	//----- nvinfo : EIATTR_REGCOUNT
	.align		4
.L_18:
        /*003c*/ 	.byte	0x04, 0x2f
        /*003e*/ 	.short	(.L_20 - .L_19)
	.align		4
.L_19:
        /*0040*/ 	.word	index@(_Z21sample_val_from_probsPfS_iy)
        /*0044*/ 	.word	0x0000000c


	//----- nvinfo : EIATTR_FRAME_SIZE
	.align		4
.L_20:
        /*0048*/ 	.byte	0x04, 0x11
        /*004a*/ 	.short	(.L_22 - .L_21)
	.align		4
.L_21:
        /*004c*/ 	.word	index@(_Z21sample_val_from_probsPfS_iy)
        /*0050*/ 	.word	0x00000000


	//----- nvinfo : EIATTR_REGCOUNT
	.align		4
.L_22:
        /*0054*/ 	.byte	0x04, 0x2f
        /*0056*/ 	.short	(.L_24 - .L_23)
	.align		4
.L_23:
        /*0058*/ 	.word	index@(_Z17sample_from_probsPfS_iy)
        /*005c*/ 	.word	0x0000000a


	//----- nvinfo : EIATTR_FRAME_SIZE
	.align		4
.L_24:
        /*0060*/ 	.byte	0x04, 0x11
        /*0062*/ 	.short	(.L_26 - .L_25)
	.align		4
.L_25:
        /*0064*/ 	.word	index@(_Z17sample_from_probsPfS_iy)
        /*0068*/ 	.word	0x00000000


	//----- nvinfo : EIATTR_REGCOUNT
	.align		4
.L_26:
        /*006c*/ 	.byte	0x04, 0x2f
        /*006e*/ 	.short	(.L_28 - .L_27)
	.align		4
.L_27:
        /*0070*/ 	.word	index@(_Z30warped_to_probs_single_dim_powPfPKffi)
        /*0074*/ 	.word	0x00000016


	//----- nvinfo : EIATTR_FRAME_SIZE
	.align		4
.L_28:
        /*0078*/ 	.byte	0x04, 0x11
        /*007a*/ 	.short	(.L_30 - .L_29)
	.align		4
.L_29:
        /*007c*/ 	.word	index@($__internal_2_$__cuda_sm3x_div_rn_noftz_f32_slowpath)
        /*0080*/ 	.word	0x00000000


	//----- nvinfo : EIATTR_FRAME_SIZE
	.align		4
.L_30:
        /*0084*/ 	.byte	0x04, 0x11
        /*0086*/ 	.short	(.L_32 - .L_31)
	.align		4
.L_31:
        /*0088*/ 	.word	index@(_Z30warped_to_probs_single_dim_powPfPKffi)
        /*008c*/ 	.word	0x00000000


	//----- nvinfo : EIATTR_REGCOUNT
	.align		4
.L_32:
        /*0090*/ 	.byte	0x04, 0x2f
        /*0092*/ 	.short	(.L_34 - .L_33)
	.align		4
.L_33:
        /*0094*/ 	.word	index@(_Z11is_w_kernelPfPKfS1_ff)
        /*0098*/ 	.word	0x00000016


	//----- nvinfo : EIATTR_FRAME_SIZE
	.align		4
.L_34:
        /*009c*/ 	.byte	0x04, 0x11
        /*009e*/ 	.short	(.L_36 - .L_35)
	.align		4
.L_35:
        /*00a0*/ 	.word	index@($__internal_1_$__cuda_sm3x_div_rn_noftz_f32_slowpath)
        /*00a4*/ 	.word	0x00000000


	//----- nvinfo : EIATTR_FRAME_SIZE
	.align		4
.L_36:
        /*00a8*/ 	.byte	0x04, 0x11
        /*00aa*/ 	.short	(.L_38 - .L_37)
	.align		4
.L_37:
        /*00ac*/ 	.word	index@($__internal_0_$__cuda_sm20_rcp_rn_f32_slowpath)
        /*00b0*/ 	.word	0x00000000


	//----- nvinfo : EIATTR_FRAME_SIZE
	.align		4
.L_38:
        /*00b4*/ 	.byte	0x04, 0x11
        /*00b6*/ 	.short	(.L_40 - .L_39)
	.align		4
.L_39:
        /*00b8*/ 	.word	index@(_Z11is_w_kernelPfPKfS1_ff)
        /*00bc*/ 	.word	0x00000000


	//----- nvinfo : EIATTR_REGCOUNT
	.align		4
.L_40:
        /*00c0*/ 	.byte	0x04, 0x2f
        /*00c2*/ 	.short	(.L_42 - .L_41)
	.align		4
.L_41:
        /*00c4*/ 	.word	index@(_Z24max_over_last_dim_kernelPKfPfii)
        /*00c8*/ 	.word	0x0000000c


	//----- nvinfo : EIATTR_FRAME_SIZE
	.align		4
.L_42:
        /*00cc*/ 	.byte	0x04, 0x11
        /*00ce*/ 	.short	(.L_44 - .L_43)
	.align		4
.L_43:
        /*00d0*/ 	.word	index@(_Z24max_over_last_dim_kernelPKfPfii)
        /*00d4*/ 	.word	0x00000000


	//----- nvinfo : EIATTR_REGCOUNT
	.align		4
.L_44:
        /*00d8*/ 	.byte	0x04, 0x2f
        /*00da*/ 	.short	(.L_46 - .L_45)
	.align		4
.L_45:
        /*00dc*/ 	.word	index@(_Z28max_over_semilast_dim_kernelPKfPfiii)
        /*00e0*/ 	.word	0x00000011


	//----- nvinfo : EIATTR_FRAME_SIZE
	.align		4
.L_46:
        /*00e4*/ 	.byte	0x04, 0x11
        /*00e6*/ 	.short	(.L_48 - .L_47)
	.align		4
.L_47:
        /*00e8*/ 	.word	index@(_Z28max_over_semilast_dim_kernelPKfPfiii)
        /*00ec*/ 	.word	0x00000000


	//----- nvinfo : EIATTR_REGCOUNT
	.align		4
.L_48:
        /*00f0*/ 	.byte	0x04, 0x2f
        /*00f2*/ 	.short	(.L_50 - .L_49)
	.align		4
.L_49:
        /*00f4*/ 	.word	index@(_Z27argmax_over_last_dim_kernelPKfPfS1_ii)
        /*00f8*/ 	.word	0x00000010


	//----- nvinfo : EIATTR_FRAME_SIZE
	.align		4
.L_50:
        /*00fc*/ 	.byte	0x04, 0x11
        /*00fe*/ 	.short	(.L_52 - .L_51)
	.align		4
.L_51:
        /*0100*/ 	.word	index@(_Z27argmax_over_last_dim_kernelPKfPfS1_ii)
        /*0104*/ 	.word	0x00000000


	//----- nvinfo : EIATTR_REGCOUNT
	.align		4
.L_52:
        /*0108*/ 	.byte	0x04, 0x2f
        /*010a*/ 	.short	(.L_54 - .L_53)
	.align		4
.L_53:
        /*010c*/ 	.word	index@(_Z11topk_kernelPKfPfS1_S1_iiii)
        /*0110*/ 	.word	0x00000013


	//----- nvinfo : EIATTR_FRAME_SIZE
	.align		4
.L_54:
        /*0114*/ 	.byte	0x04, 0x11
        /*0116*/ 	.short	(.L_56 - .L_55)
	.align		4
.L_55:
        /*0118*/ 	.word	index@(_Z11topk_kernelPKfPfS1_S1_iiii)
        /*011c*/ 	.word	0x00000000


	//----- nvinfo : EIATTR_REGCOUNT
	.align		4
.L_56:
        /*0120*/ 	.byte	0x04, 0x2f
        /*0122*/ 	.short	(.L_58 - .L_57)
	.align		4
.L_57:
        /*0124*/ 	.word	index@(_Z28topk_erase_argmax_aux_kernelPfS_ii)
        /*0128*/ 	.word	0x0000000b


	//----- nvinfo : EIATTR_FRAME_SIZE
	.align		4
.L_58:
        /*012c*/ 	.byte	0x04, 0x11
        /*012e*/ 	.short	(.L_60 - .L_59)
	.align		4
.L_59:
        /*0130*/ 	.word	index@(_Z28topk_erase_argmax_aux_kernelPfS_ii)
        /*0134*/ 	.word	0x00000000


	//----- nvinfo : EIATTR_MIN_STACK_SIZE
	.align		4
.L_60:
        /*0138*/ 	.byte	0x04, 0x12
        /*013a*/ 	.short	(.L_62 - .L_61)
	.align		4
.L_61:
        /*013c*/ 	.word	index@(_Z28topk_erase_argmax_aux_kernelPfS_ii)
        /*0140*/ 	.word	0x00000000


	//----- nvinfo : EIATTR_MIN_STACK_SIZE
	.align		4
.L_62:
        /*0144*/ 	.byte	0x04, 0x12
        /*0146*/ 	.short	(.L_64 - .L_63)
	.align		4
.L_63:
        /*0148*/ 	.word	index@(_Z11topk_kernelPKfPfS1_S1_iiii)
        /*014c*/ 	.word	0x00000000


	//----- nvinfo : EIATTR_MIN_STACK_SIZE
	.align		4
.L_64:
        /*0150*/ 	.byte	0x04, 0x12
        /*0152*/ 	.short	(.L_66 - .L_65)
	.align		4
.L_65:
        /*0154*/ 	.word	index@(_Z27argmax_over_last_dim_kernelPKfPfS1_ii)
        /*0158*/ 	.word	0x00000000


	//----- nvinfo : EIATTR_MIN_STACK_SIZE
	.align		4
.L_66:
        /*015c*/ 	.byte	0x04, 0x12
        /*015e*/ 	.short	(.L_68 - .L_67)
	.align		4
.L_67:
        /*0160*/ 	.word	index@(_Z28max_over_semilast_dim_kernelPKfPfiii)
        /*0164*/ 	.word	0x00000000


	//----- nvinfo : EIATTR_MIN_STACK_SIZE
	.align		4
.L_68:
        /*0168*/ 	.byte	0x04, 0x12
        /*016a*/ 	.short	(.L_70 - .L_69)
	.align		4
.L_69:
        /*016c*/ 	.word	index@(_Z24max_over_last_dim_kernelPKfPfii)
        /*0170*/ 	.word	0x00000000


	//----- nvinfo : EIATTR_MIN_STACK_SIZE
	.align		4
.L_70:
        /*0174*/ 	.byte	0x04, 0x12
        /*0176*/ 	.short	(.L_72 - .L_71)
	.align		4
.L_71:
        /*0178*/ 	.word	index@(_Z11is_w_kernelPfPKfS1_ff)
        /*017c*/ 	.word	0x00000000


	//----- nvinfo : EIATTR_MIN_STACK_SIZE
	.align		4
.L_72:
        /*0180*/ 	.byte	0x04, 0x12
        /*0182*/ 	.short	(.L_74 - .L_73)
	.align		4
.L_73:
        /*0184*/ 	.word	index@(_Z30warped_to_probs_single_dim_powPfPKffi)
        /*0188*/ 	.word	0x00000000


	//----- nvinfo : EIATTR_MIN_STACK_SIZE
	.align		4
.L_74:
        /*018c*/ 	.byte	0x04, 0x12
        /*018e*/ 	.short	(.L_76 - .L_75)
	.align		4
.L_75:
        /*0190*/ 	.word	index@(_Z17sample_from_probsPfS_iy)
        /*0194*/ 	.word	0x00000000


	//----- nvinfo : EIATTR_MIN_STACK_SIZE
	.align		4
.L_76:
        /*0198*/ 	.byte	0x04, 0x12
        /*019a*/ 	.short	(.L_78 - .L_77)
	.align		4
.L_77:
        /*019c*/ 	.word	index@(_Z21sample_val_from_probsPfS_iy)
        /*01a0*/ 	.word	0x00000000


	//----- nvinfo : EIATTR_MIN_STACK_SIZE
	.align		4
.L_78:
        /*01a4*/ 	.byte	0x04, 0x12
        /*01a6*/ 	.short	(.L_80 - .L_79)
	.align		4
.L_79:
        /*01a8*/ 	.word	index@(_Z26warped_to_probs_single_dimPfPKfi)
        /*01ac*/ 	.word	0x00000000


	//----- nvinfo : EIATTR_MIN_STACK_SIZE
	.align		4
.L_80:
        /*01b0*/ 	.byte	0x04, 0x12
        /*01b2*/ 	.short	(.L_82 - .L_81)
	.align		4
.L_81:
        /*01b4*/ 	.word	index@(_Z13onehot_kernelPKfPfii)
        /*01b8*/ 	.word	0x00000000
.L_82:


//--------------------- .nv.compat                --------------------------
	.section	.nv.compat,"",@"SHT_CUDA_COMPAT_INFO"
	.align	4
        /*0000*/ 	.byte	0x02, 0x09, 0x00, 0x00, 0x02, 0x02, 0x01, 0x00, 0x02, 0x05, 0x05, 0x00, 0x03, 0x07, 0x01, 0x01
        /*0010*/ 	.byte	0x02, 0x03, 0x00, 0x00, 0x02, 0x06, 0x01, 0x00, 0x04, 0x0b, 0x08, 0x00, 0x01, 0x00, 0x00, 0x00
        /*0020*/ 	.byte	0x00, 0x00, 0x00, 0x00


//--------------------- .nv.info._Z28topk_erase_argmax_aux_kernelPfS_ii --------------------------
	.section	.nv.info._Z28topk_erase_argmax_aux_kernelPfS_ii,"",@"SHT_CUDA_INFO"
	.sectionflags	@""
	.align	4


	//----- nvinfo : EIATTR_CUDA_API_VERSION
	.align		4
        /*0000*/ 	.byte	0x04, 0x37
        /*0002*/ 	.short	(.L_84 - .L_83)
.L_83:
        /*0004*/ 	.word	0x00000082


	//----- nvinfo : EIATTR_KPARAM_INFO
	.align		4
.L_84:
        /*0008*/ 	.byte	0x04, 0x17
        /*000a*/ 	.short	(.L_86 - .L_85)
.L_85:
        /*000c*/ 	.word	0x00000000
        /*0010*/ 	.short	0x0003
        /*0012*/ 	.short	0x0014
        /*0014*/ 	.byte	0x00, 0xf0, 0x11, 0x00


	//----- nvinfo : EIATTR_KPARAM_INFO
	.align		4
.L_86:
        /*0018*/ 	.byte	0x04, 0x17
        /*001a*/ 	.short	(.L_88 - .L_87)
.L_87:
        /*001c*/ 	.word	0x00000000
        /*0020*/ 	.short	0x0002
        /*0022*/ 	.short	0x0010
        /*0024*/ 	.byte	0x00, 0xf0, 0x11, 0x00


	//----- nvinfo : EIATTR_KPARAM_INFO
	.align		4
.L_88:
        /*0028*/ 	.byte	0x04, 0x17
        /*002a*/ 	.short	(.L_90 - .L_89)
.L_89:
        /*002c*/ 	.word	0x00000000
        /*0030*/ 	.short	0x0001
        /*0032*/ 	.short	0x0008
        /*0034*/ 	.byte	0x00, 0xf5, 0x21, 0x00


	//----- nvinfo : EIATTR_KPARAM_INFO
	.align		4
.L_90:
        /*0038*/ 	.byte	0x04, 0x17
        /*003a*/ 	.short	(.L_92 - .L_91)
.L_91:
        /*003c*/ 	.word	0x00000000
        /*0040*/ 	.short	0x0000
        /*0042*/ 	.short	0x0000
        /*0044*/ 	.byte	0x00, 0xf5, 0x21, 0x00


	//----- nvinfo : EIATTR_SPARSE_MMA_MASK
	.align		4
.L_92:
        /*0048*/ 	.byte	0x03, 0x50
        /*004a*/ 	.short	0x0000


	//----- nvinfo : EIATTR_MAXREG_COUNT
	.align		4
        /*004c*/ 	.byte	0x03, 0x1b
        /*004e*/ 	.short	0x00ff


	//----- nvinfo : EIATTR_MERCURY_ISA_VERSION
	.align		4
        /*0050*/ 	.byte	0x03, 0x5f
        /*0052*/ 	.short	0x0101


	//----- nvinfo : EIATTR_VRC_CTA_INIT_COUNT
	.align		4
        /*0054*/ 	.byte	0x02, 0x4a
	.zero		1
	.zero		1


	//----- nvinfo : EIATTR_EXIT_INSTR_OFFSETS
	.align		4
        /*0058*/ 	.byte	0x04, 0x1c
        /*005a*/ 	.short	(.L_94 - .L_93)


	//   ....[0]....
.L_93:
        /*005c*/ 	.word	0x00000070


	//   ....[1]....
        /*0060*/ 	.word	0x00000280


	//   ....[2]....
        /*0064*/ 	.word	0x00000300


	//----- nvinfo : EIATTR_CBANK_PARAM_SIZE
	.align		4
.L_94:
        /*0068*/ 	.byte	0x03, 0x19
        /*006a*/ 	.short	0x0018


	//----- nvinfo : EIATTR_PARAM_CBANK
	.align		4
        /*006c*/ 	.byte	0x04, 0x0a
        /*006e*/ 	.short	(.L_96 - .L_95)
	.align		4
.L_95:
        /*0070*/ 	.word	index@(.nv.constant0._Z28topk_erase_argmax_aux_kernelPfS_ii)
        /*0074*/ 	.short	0x0380
        /*0076*/ 	.short	0x0018


	//----- nvinfo : EIATTR_SW_WAR
	.align		4
.L_96:
        /*0078*/ 	.byte	0x04, 0x36
        /*007a*/ 	.short	(.L_98 - .L_97)
.L_97:
        /*007c*/ 	.word	0x00000008
.L_98:


//--------------------- .nv.info._Z11topk_kernelPKfPfS1_S1_iiii --------------------------
	.section	.nv.info._Z11topk_kernelPKfPfS1_S1_iiii,"",@"SHT_CUDA_INFO"
	.sectionflags	@""
	.align	4


	//----- nvinfo : EIATTR_CUDA_API_VERSION
	.align		4
        /*0000*/ 	.byte	0x04, 0x37
        /*0002*/ 	.short	(.L_100 - .L_99)
.L_99:
        /*0004*/ 	.word	0x00000082


	//----- nvinfo : EIATTR_KPARAM_INFO
	.align		4
.L_100:
        /*0008*/ 	.byte	0x04, 0x17
        /*000a*/ 	.short	(.L_102 - .L_101)
.L_101:
        /*000c*/ 	.word	0x00000000
        /*0010*/ 	.short	0x0007
        /*0012*/ 	.short	0x002c
        /*0014*/ 	.byte	0x00, 0xf0, 0x11, 0x00


	//----- nvinfo : EIATTR_KPARAM_INFO
	.align		4
.L_102:
        /*0018*/ 	.byte	0x04, 0x17
        /*001a*/ 	.short	(.L_104 - .L_103)
.L_103:
        /*001c*/ 	.word	0x00000000
        /*0020*/ 	.short	0x0006
        /*0022*/ 	.short	0x0028
        /*0024*/ 	.byte	0x00, 0xf0, 0x11, 0x00


	//----- nvinfo : EIATTR_KPARAM_INFO
	.align		4
.L_104:
        /*0028*/ 	.byte	0x04, 0x17
        /*002a*/ 	.short	(.L_106 - .L_105)
.L_105:
        /*002c*/ 	.word	0x00000000
        /*0030*/ 	.short	0x0005
        /*0032*/ 	.short	0x0024
        /*0034*/ 	.byte	0x00, 0xf0, 0x11, 0x00


	//----- nvinfo : EIATTR_KPARAM_INFO
	.align		4
.L_106:
        /*0038*/ 	.byte	0x04, 0x17
        /*003a*/ 	.short	(.L_108 - .L_107)
.L_107:
        /*003c*/ 	.word	0x00000000
        /*0040*/ 	.short	0x0004
        /*0042*/ 	.short	0x0020
        /*0044*/ 	.byte	0x00, 0xf0, 0x11, 0x00


	//----- nvinfo : EIATTR_KPARAM_INFO
	.align		4
.L_108:
        /*0048*/ 	.byte	0x04, 0x17
        /*004a*/ 	.short	(.L_110 - .L_109)
.L_109:
        /*004c*/ 	.word	0x00000000
        /*0050*/ 	.short	0x0003
        /*0052*/ 	.short	0x0018
        /*0054*/ 	.byte	0x00, 0xf5, 0x21, 0x00


	//----- nvinfo : EIATTR_KPARAM_INFO
	.align		4
.L_110:
        /*0058*/ 	.byte	0x04, 0x17
        /*005a*/ 	.short	(.L_112 - .L_111)
.L_111:
        /*005c*/ 	.word	0x00000000
        /*0060*/ 	.short	0x0002
        /*0062*/ 	.short	0x0010
        /*0064*/ 	.byte	0x00, 0xf5, 0x21, 0x00


	//----- nvinfo : EIATTR_KPARAM_INFO
	.align		4
.L_112:
        /*0068*/ 	.byte	0x04, 0x17
        /*006a*/ 	.short	(.L_114 - .L_113)
.L_113:
        /*006c*/ 	.word	0x00000000
        /*0070*/ 	.short	0x0001
        /*0072*/ 	.short	0x0008
        /*0074*/ 	.byte	0x00, 0xf5, 0x21, 0x00


	//----- nvinfo : EIATTR_KPARAM_INFO
	.align		4
.L_114:
        /*0078*/ 	.byte	0x04, 0x17
        /*007a*/ 	.short	(.L_116 - .L_115)
.L_115:
        /*007c*/ 	.word	0x00000000
        /*0080*/ 	.short	0x0000
        /*0082*/ 	.short	0x0000
        /*0084*/ 	.byte	0x00, 0xf5, 0x21, 0x00


	//----- nvinfo : EIATTR_SPARSE_MMA_MASK
	.align		4
.L_116:
        /*0088*/ 	.byte	0x03, 0x50
        /*008a*/ 	.short	0x0000


	//----- nvinfo : EIATTR_MAXREG_COUNT
	.align		4
        /*008c*/ 	.byte	0x03, 0x1b
        /*008e*/ 	.short	0x00ff


	//----- nvinfo : EIATTR_MERCURY_ISA_VERSION
	.align		4
        /*0090*/ 	.byte	0x03, 0x5f
        /*0092*/ 	.short	0x0101


	//----- nvinfo : EIATTR_VRC_CTA_INIT_COUNT
	.align		4
        /*0094*/ 	.byte	0x02, 0x4a
	.zero		1
	.zero		1


	//----- nvinfo : EIATTR_EXIT_INSTR_OFFSETS
	.align		4
        /*0098*/ 	.byte	0x04, 0x1c
        /*009a*/ 	.short	(.L_118 - .L_117)


	//   ....[0]....
.L_117:
        /*009c*/ 	.word	0x00000070


	//   ....[1]....
        /*00a0*/ 	.word	0x000003f0


	//   ....[2]....
        /*00a4*/ 	.word	0x00000430


	//----- nvinfo : EIATTR_CRS_STACK_SIZE
	.align		4
.L_118:
        /*00a8*/ 	.byte	0x04, 0x1e
        /*00aa*/ 	.short	(.L_120 - .L_119)
.L_119:
        /*00ac*/ 	.word	0x00000000


	//----- nvinfo : EIATTR_CBANK_PARAM_SIZE
	.align		4
.L_120:
        /*00b0*/ 	.byte	0x03, 0x19
        /*00b2*/ 	.short	0x0030


	//----- nvinfo : EIATTR_PARAM_CBANK
	.align		4
        /*00b4*/ 	.byte	0x04, 0x0a
        /*00b6*/ 	.short	(.L_122 - .L_121)
	.align		4
.L_121:
        /*00b8*/ 	.word	index@(.nv.constant0._Z11topk_kernelPKfPfS1_S1_iiii)
        /*00bc*/ 	.short	0x0380
        /*00be*/ 	.short	0x0030


	//----- nvinfo : EIATTR_SW_WAR
	.align		4
.L_122:
        /*00c0*/ 	.byte	0x04, 0x36
        /*00c2*/ 	.short	(.L_124 - .L_123)
.L_123:
        /*00c4*/ 	.word	0x00000008
.L_124:


//--------------------- .nv.info._Z27argmax_over_last_dim_kernelPKfPfS1_ii --------------------------
	.section	.nv.info._Z27argmax_over_last_dim_kernelPKfPfS1_ii,"",@"SHT_CUDA_INFO"
	.sectionflags	@""
	.align	4


	//----- nvinfo : EIATTR_CUDA_API_VERSION
	.align		4
        /*0000*/ 	.byte	0x04, 0x37
        /*0002*/ 	.short	(.L_126 - .L_125)
.L_125:
        /*0004*/ 	.word	0x00000082


	//----- nvinfo : EIATTR_KPARAM_INFO
	.align		4
.L_126:
        /*0008*/ 	.byte	0x04, 0x17
        /*000a*/ 	.short	(.L_128 - .L_127)
.L_127:
        /*000c*/ 	.word	0x00000000
        /*0010*/ 	.short	0x0004
        /*0012*/ 	.short	0x001c
        /*0014*/ 	.byte	0x00, 0xf0, 0x11, 0x00


	//----- nvinfo : EIATTR_KPARAM_INFO
	.align		4
.L_128:
        /*0018*/ 	.byte	0x04, 0x17
        /*001a*/ 	.short	(.L_130 - .L_129)
.L_129:
        /*001c*/ 	.word	0x00000000
        /*0020*/ 	.short	0x0003
        /*0022*/ 	.short	0x0018
        /*0024*/ 	.byte	0x00, 0xf0, 0x11, 0x00


	//----- nvinfo : EIATTR_KPARAM_INFO
	.align		4
.L_130:
        /*0028*/ 	.byte	0x04, 0x17
        /*002a*/ 	.short	(.L_132 - .L_131)
.L_131:
        /*002c*/ 	.word	0x00000000
        /*0030*/ 	.short	0x0002
        /*0032*/ 	.short	0x0010
        /*0034*/ 	.byte	0x00, 0xf5, 0x21, 0x00


	//----- nvinfo : EIATTR_KPARAM_INFO
	.align		4
.L_132:
        /*0038*/ 	.byte	0x04, 0x17
        /*003a*/ 	.short	(.L_134 - .L_133)
.L_133:
        /*003c*/ 	.word	0x00000000
        /*0040*/ 	.short	0x0001
        /*0042*/ 	.short	0x0008
        /*0044*/ 	.byte	0x00, 0xf5, 0x21, 0x00


	//----- nvinfo : EIATTR_KPARAM_INFO
	.align		4
.L_134:
        /*0048*/ 	.byte	0x04, 0x17
        /*004a*/ 	.short	(.L_136 - .L_135)
.L_135:
        /*004c*/ 	.word	0x00000000
        /*0050*/ 	.short	0x0000
        /*0052*/ 	.short	0x0000
        /*0054*/ 	.byte	0x00, 0xf5, 0x21, 0x00


	//----- nvinfo : EIATTR_SPARSE_MMA_MASK
	.align		4
.L_136:
        /*0058*/ 	.byte	0x03, 0x50
        /*005a*/ 	.short	0x0000


	//----- nvinfo : EIATTR_MAXREG_COUNT
	.align		4
        /*005c*/ 	.byte	0x03, 0x1b
        /*005e*/ 	.short	0x00ff


	//----- nvinfo : EIATTR_MERCURY_ISA_VERSION
	.align		4
        /*0060*/ 	.byte	0x03, 0x5f
        /*0062*/ 	.short	0x0101


	//----- nvinfo : EIATTR_VRC_CTA_INIT_COUNT
	.align		4
        /*0064*/ 	.byte	0x02, 0x4a
	.zero		1
	.zero		1


	//----- nvinfo : EIATTR_EXIT_INSTR_OFFSETS
	.align		4
        /*0068*/ 	.byte	0x04, 0x1c
        /*006a*/ 	.short	(.L_138 - .L_137)


	//   ....[0]....
.L_137:
        /*006c*/ 	.word	0x00000070


	//   ....[1]....
        /*0070*/ 	.word	0x00000370


	//   ....[2]....
        /*0074*/ 	.word	0x000003a0


	//----- nvinfo : EIATTR_CRS_STACK_SIZE
	.align		4
.L_138:
        /*0078*/ 	.byte	0x04, 0x1e
        /*007a*/ 	.short	(.L_140 - .L_139)
.L_139:
        /*007c*/ 	.word	0x00000000


	//----- nvinfo : EIATTR_CBANK_PARAM_SIZE
	.align		4
.L_140:
        /*0080*/ 	.byte	0x03, 0x19
        /*0082*/ 	.short	0x0020


	//----- nvinfo : EIATTR_PARAM_CBANK
	.align		4
        /*0084*/ 	.byte	0x04, 0x0a
        /*0086*/ 	.short	(.L_142 - .L_141)
	.align		4
.L_141:
        /*0088*/ 	.word	index@(.nv.constant0._Z27argmax_over_last_dim_kernelPKfPfS1_ii)
        /*008c*/ 	.short	0x0380
        /*008e*/ 	.short	0x0020


	//----- nvinfo : EIATTR_SW_WAR
	.align		4
.L_142:
        /*0090*/ 	.byte	0x04, 0x36
        /*0092*/ 	.short	(.L_144 - .L_143)
.L_143:
        /*0094*/ 	.word	0x00000008
.L_144:


//--------------------- .nv.info._Z28max_over_semilast_dim_kernelPKfPfiii --------------------------
	.section	.nv.info._Z28max_over_semilast_dim_kernelPKfPfiii,"",@"SHT_CUDA_INFO"
	.sectionflags	@""
	.align	4


	//----- nvinfo : EIATTR_CUDA_API_VERSION
	.align		4
        /*0000*/ 	.byte	0x04, 0x37
        /*0002*/ 	.short	(.L_146 - .L_145)
.L_145:
        /*0004*/ 	.word	0x00000082


	//----- nvinfo : EIATTR_KPARAM_INFO
	.align		4
.L_146:
        /*0008*/ 	.byte	0x04, 0x17
        /*000a*/ 	.short	(.L_148 - .L_147)
.L_147:
        /*000c*/ 	.word	0x00000000
        /*0010*/ 	.short	0x0004
        /*0012*/ 	.short	0x0018
        /*0014*/ 	.byte	0x00, 0xf0, 0x11, 0x00


	//----- nvinfo : EIATTR_KPARAM_INFO
	.align		4
.L_148:
        /*0018*/ 	.byte	0x04, 0x17
        /*001a*/ 	.short	(.L_150 - .L_149)
.L_149:
        /*001c*/ 	.word	0x00000000
        /*0020*/ 	.short	0x0003
        /*0022*/ 	.short	0x0014
        /*0024*/ 	.byte	0x00, 0xf0, 0x11, 0x00


	//----- nvinfo : EIATTR_KPARAM_INFO
	.align		4
.L_150:
        /*0028*/ 	.byte	0x04, 0x17
        /*002a*/ 	.short	(.L_152 - .L_151)
.L_151:
        /*002c*/ 	.word	0x00000000
        /*0030*/ 	.short	0x0002
        /*0032*/ 	.short	0x0010
        /*0034*/ 	.byte	0x00, 0xf0, 0x11, 0x00


	//----- nvinfo : EIATTR_KPARAM_INFO
	.align		4
.L_152:
        /*0038*/ 	.byte	0x04, 0x17
        /*003a*/ 	.short	(.L_154 - .L_153)
.L_153:
        /*003c*/ 	.word	0x00000000
        /*0040*/ 	.short	0x0001
        /*0042*/ 	.short	0x0008
        /*0044*/ 	.byte	0x00, 0xf5, 0x21, 0x00


	//----- nvinfo : EIATTR_KPARAM_INFO
	.align		4
.L_154:
        /*0048*/ 	.byte	0x04, 0x17
        /*004a*/ 	.short	(.L_156 - .L_155)
.L_155:
        /*004c*/ 	.word	0x00000000
        /*0050*/ 	.short	0x0000
        /*0052*/ 	.short	0x0000
        /*0054*/ 	.byte	0x00, 0xf5, 0x21, 0x00


	//----- nvinfo : EIATTR_SPARSE_MMA_MASK
	.align		4
.L_156:
        /*0058*/ 	.byte	0x03, 0x50
        /*005a*/ 	.short	0x0000


	//----- nvinfo : EIATTR_MAXREG_COUNT
	.align		4
        /*005c*/ 	.byte	0x03, 0x1b
        /*005e*/ 	.short	0x00ff


	//----- nvinfo : EIATTR_MERCURY_ISA_VERSION
	.align		4
        /*0060*/ 	.byte	0x03, 0x5f
        /*0062*/ 	.short	0x0101


	//----- nvinfo : EIATTR_VRC_CTA_INIT_COUNT
	.align		4
        /*0064*/ 	.byte	0x02, 0x4a
	.zero		1
	.zero		1


	//----- nvinfo : EIATTR_EXIT_INSTR_OFFSETS
	.align		4
        /*0068*/ 	.byte	0x04, 0x1c
        /*006a*/ 	.short	(.L_158 - .L_157)


	//   ....[0]....
.L_157:
        /*006c*/ 	.word	0x00000070


	//   ....[1]....
        /*0070*/ 	.word	0x00000470


	//   ....[2]....
        /*0074*/ 	.word	0x000004c0


	//----- nvinfo : EIATTR_CRS_STACK_SIZE
	.align		4
.L_158:
        /*0078*/ 	.byte	0x04, 0x1e
        /*007a*/ 	.short	(.L_160 - .L_159)
.L_159:
        /*007c*/ 	.word	0x00000000


	//----- nvinfo : EIATTR_CBANK_PARAM_SIZE
	.align		4
.L_160:
        /*0080*/ 	.byte	0x03, 0x19
        /*0082*/ 	.short	0x001c


	//----- nvinfo : EIATTR_PARAM_CBANK
	.align		4
        /*0084*/ 	.byte	0x04, 0x0a
        /*0086*/ 	.short	(.L_162 - .L_161)
	.align		4
.L_161:
        /*0088*/ 	.word	index@(.nv.constant0._Z28max_over_semilast_dim_kernelPKfPfiii)
        /*008c*/ 	.short	0x0380
        /*008e*/ 	.short	0x001c


	//----- nvinfo : EIATTR_SW_WAR
	.align		4
.L_162:
        /*0090*/ 	.byte	0x04, 0x36
        /*0092*/ 	.short	(.L_164 - .L_163)
.L_163:
        /*0094*/ 	.word	0x00000008
.L_164:


//--------------------- .nv.info._Z24max_over_last_dim_kernelPKfPfii --------------------------
	.section	.nv.info._Z24max_over_last_dim_kernelPKfPfii,"",@"SHT_CUDA_INFO"
	.sectionflags	@""
	.align	4


	//----- nvinfo : EIATTR_CUDA_API_VERSION
	.align		4
        /*0000*/ 	.byte	0x04, 0x37
        /*0002*/ 	.short	(.L_166 - .L_165)
.L_165:
        /*0004*/ 	.word	0x00000082


	//----- nvinfo : EIATTR_KPARAM_INFO
	.align		4
.L_166:
        /*0008*/ 	.byte	0x04, 0x17
        /*000a*/ 	.short	(.L_168 - .L_167)
.L_167:
        /*000c*/ 	.word	0x00000000
        /*0010*/ 	.short	0x0003
        /*0012*/ 	.short	0x0014
        /*0014*/ 	.byte	0x00, 0xf0, 0x11, 0x00


	//----- nvinfo : EIATTR_KPARAM_INFO
	.align		4
.L_168:
        /*0018*/ 	.byte	0x04, 0x17
        /*001a*/ 	.short	(.L_170 - .L_169)
.L_169:
        /*001c*/ 	.word	0x00000000
        /*0020*/ 	.short	0x0002
        /*0022*/ 	.short	0x0010
        /*0024*/ 	.byte	0x00, 0xf0, 0x11, 0x00


	//----- nvinfo : EIATTR_KPARAM_INFO
	.align		4
.L_170:
        /*0028*/ 	.byte	0x04, 0x17
        /*002a*/ 	.short	(.L_172 - .L_171)
.L_171:
        /*002c*/ 	.word	0x00000000
        /*0030*/ 	.short	0x0001
        /*0032*/ 	.short	0x0008
        /*0034*/ 	.byte	0x00, 0xf5, 0x21, 0x00


	//----- nvinfo : EIATTR_KPARAM_INFO
	.align		4
.L_172:
        /*0038*/ 	.byte	0x04, 0x17
        /*003a*/ 	.short	(.L_174 - .L_173)
.L_173:
        /*003c*/ 	.word	0x00000000
        /*0040*/ 	.short	0x0000
        /*0042*/ 	.short	0x0000
        /*0044*/ 	.byte	0x00, 0xf5, 0x21, 0x00


	//----- nvinfo : EIATTR_SPARSE_MMA_MASK
	.align		4
.L_174:
        /*0048*/ 	.byte	0x03, 0x50
        /*004a*/ 	.short	0x0000


	//----- nvinfo : EIATTR_MAXREG_COUNT
	.align		4
        /*004c*/ 	.byte	0x03, 0x1b
        /*004e*/ 	.short	0x00ff


	//----- nvinfo : EIATTR_MERCURY_ISA_VERSION
	.align		4
        /*0050*/ 	.byte	0x03, 0x5f
        /*0052*/ 	.short	0x0101


	//----- nvinfo : EIATTR_VRC_CTA_INIT_COUNT
	.align		4
        /*0054*/ 	.byte	0x02, 0x4a
	.zero		1
	.zero		1


	//----- nvinfo : EIATTR_EXIT_INSTR_OFFSETS
	.align		4
        /*0058*/ 	.byte	0x04, 0x1c
        /*005a*/ 	.short	(.L_176 - .L_175)


	//   ....[0]....
.L_175:
        /*005c*/ 	.word	0x00000070


	//   ....[1]....
        /*0060*/ 	.word	0x00000290


	//   ....[2]....
        /*0064*/ 	.word	0x000002e0


	//----- nvinfo : EIATTR_CRS_STACK_SIZE
	.align		4
.L_176:
        /*0068*/ 	.byte	0x04, 0x1e
        /*006a*/ 	.short	(.L_178 - .L_177)
.L_177:
        /*006c*/ 	.word	0x00000000


	//----- nvinfo : EIATTR_CBANK_PARAM_SIZE
	.align		4
.L_178:
        /*0070*/ 	.byte	0x03, 0x19
        /*0072*/ 	.short	0x0018


	//----- nvinfo : EIATTR_PARAM_CBANK
	.align		4
        /*0074*/ 	.byte	0x04, 0x0a
        /*0076*/ 	.short	(.L_180 - .L_179)
	.align		4
.L_179:
        /*0078*/ 	.word	index@(.nv.constant0._Z24max_over_last_dim_kernelPKfPfii)
        /*007c*/ 	.short	0x0380
        /*007e*/ 	.short	0x0018


	//----- nvinfo : EIATTR_SW_WAR
	.align		4
.L_180:
        /*0080*/ 	.byte	0x04, 0x36
        /*0082*/ 	.short	(.L_182 - .L_181)
.L_181:
        /*0084*/ 	.word	0x00000008
.L_182:


//--------------------- .nv.info._Z11is_w_kernelPfPKfS1_ff --------------------------
	.section	.nv.info._Z11is_w_kernelPfPKfS1_ff,"",@"SHT_CUDA_INFO"
	.sectionflags	@""
	.align	4


	//----- nvinfo : EIATTR_CUDA_API_VERSION
	.align		4
        /*0000*/ 	.byte	0x04, 0x37
        /*0002*/ 	.short	(.L_184 - .L_183)
.L_183:
        /*0004*/ 	.word	0x00000082


	//----- nvinfo : EIATTR_KPARAM_INFO
	.align		4
.L_184:
        /*0008*/ 	.byte	0x04, 0x17
        /*000a*/ 	.short	(.L_186 - .L_185)
.L_185:
        /*000c*/ 	.word	0x00000000
        /*0010*/ 	.short	0x0004
        /*0012*/ 	.short	0x001c
        /*0014*/ 	.byte	0x00, 0xf0, 0x11, 0x00


	//----- nvinfo : EIATTR_KPARAM_INFO
	.align		4
.L_186:
        /*0018*/ 	.byte	0x04, 0x17
        /*001a*/ 	.short	(.L_188 - .L_187)
.L_187:
        /*001c*/ 	.word	0x00000000
        /*0020*/ 	.short	0x0003
        /*0022*/ 	.short	0x0018
        /*0024*/ 	.byte	0x00, 0xf0, 0x11, 0x00


	//----- nvinfo : EIATTR_KPARAM_INFO
	.align		4
.L_188:
        /*0028*/ 	.byte	0x04, 0x17
        /*002a*/ 	.short	(.L_190 - .L_189)
.L_189:
        /*002c*/ 	.word	0x00000000
        /*0030*/ 	.short	0x0002
        /*0032*/ 	.short	0x0010
        /*0034*/ 	.byte	0x00, 0xf5, 0x21, 0x00


	//----- nvinfo : EIATTR_KPARAM_INFO
	.align		4
.L_190:
        /*0038*/ 	.byte	0x04, 0x17
        /*003a*/ 	.short	(.L_192 - .L_191)
.L_191:
        /*003c*/ 	.word	0x00000000
        /*0040*/ 	.short	0x0001
        /*0042*/ 	.short	0x0008
        /*0044*/ 	.byte	0x00, 0xf5, 0x21, 0x00


	//----- nvinfo : EIATTR_KPARAM_INFO
	.align		4
.L_192:
        /*0048*/ 	.byte	0x04, 0x17
        /*004a*/ 	.short	(.L_194 - .L_193)
.L_193:
        /*004c*/ 	.word	0x00000000
        /*0050*/ 	.short	0x0000
        /*0052*/ 	.short	0x0000
        /*0054*/ 	.byte	0x00, 0xf5, 0x21, 0x00


	//----- nvinfo : EIATTR_SPARSE_MMA_MASK
	.align		4
.L_194:
        /*0058*/ 	.byte	0x03, 0x50
        /*005a*/ 	.short	0x0000


	//----- nvinfo : EIATTR_MAXREG_COUNT
	.align		4
        /*005c*/ 	.byte	0x03, 0x1b
        /*005e*/ 	.short	0x00ff


	//----- nvinfo : EIATTR_MERCURY_ISA_VERSION
	.align		4
        /*0060*/ 	.byte	0x03, 0x5f
        /*0062*/ 	.short	0x0101


	//----- nvinfo : EIATTR_COOP_GROUP_MASK_REGIDS
	.align		4
        /*0064*/ 	.byte	0x04, 0x29
        /*0066*/ 	.short	(.L_196 - .L_195)


	//   ....[0]....
.L_195:
        /*0068*/ 	.word	0xffffffff


	//   ....[1]....
        /*006c*/ 	.word	0xffffffff


	//   ....[2]....
        /*0070*/ 	.word	0xffffffff


	//   ....[3]....
        /*0074*/ 	.word	0xffffffff


	//   ....[4]....
        /*0078*/ 	.word	0xffffffff


	//   ....[5]....
        /*007c*/ 	.word	0xffffffff


	//   ....[6]....
        /*0080*/ 	.word	0xffffffff


	//   ....[7]....
        /*0084*/ 	.word	0xffffffff


	//   ....[8]....
        /*0088*/ 	.word	0xffffffff


	//   ....[9]....
        /*008c*/ 	.word	0xffffffff


	//   ....[10]....
        /*0090*/ 	.word	0xffffffff


	//----- nvinfo : EIATTR_COOP_GROUP_INSTR_OFFSETS
	.align		4
.L_196:
        /*0094*/ 	.byte	0x04, 0x28
        /*0096*/ 	.short	(.L_198 - .L_197)


	//   ....[0]....
.L_197:
        /*0098*/ 	.word	0x00000f30


	//   ....[1]....
        /*009c*/ 	.word	0x00000f40


	//   ....[2]....
        /*00a0*/ 	.word	0x00000f50


	//   ....[3]....
        /*00a4*/ 	.word	0x00000f60


	//   ....[4]....
        /*00a8*/ 	.word	0x00000f70


	//   ....[5]....
        /*00ac*/ 	.word	0x00000f90


	//   ....[6]....
        /*00b0*/ 	.word	0x00000fa0


	//   ....[7]....
        /*00b4*/ 	.word	0x00000fd0


	//   ....[8]....
        /*00b8*/ 	.word	0x00000ff0


	//   ....[9]....
        /*00bc*/ 	.word	0x00001010


	//   ....[10]....
        /*00c0*/ 	.word	0x00001030


	//----- nvinfo : EIATTR_VRC_CTA_INIT_COUNT
	.align		4
.L_198:
        /*00c4*/ 	.byte	0x02, 0x4a
	.zero		1
	.zero		1


	//----- nvinfo : EIATTR_EXIT_INSTR_OFFSETS
	.align		4
        /*00c8*/ 	.byte	0x04, 0x1c
        /*00ca*/ 	.short	(.L_200 - .L_199)


	//   ....[0]....
.L_199:
        /*00cc*/ 	.word	0x000000c0


	//   ....[1]....
        /*00d0*/ 	.word	0x00001110


	//----- nvinfo : EIATTR_CRS_STACK_SIZE
	.align		4
.L_200:
        /*00d4*/ 	.byte	0x04, 0x1e
        /*00d6*/ 	.short	(.L_202 - .L_201)
.L_201:
        /*00d8*/ 	.word	0x00000000


	//----- nvinfo : EIATTR_CBANK_PARAM_SIZE
	.align		4
.L_202:
        /*00dc*/ 	.byte	0x03, 0x19
        /*00de*/ 	.short	0x0020


	//----- nvinfo : EIATTR_PARAM_CBANK
	.align		4
        /*00e0*/ 	.byte	0x04, 0x0a
        /*00e2*/ 	.short	(.L_204 - .L_203)
	.align		4
.L_203:
        /*00e4*/ 	.word	index@(.nv.constant0._Z11is_w_kernelPfPKfS1_ff)
        /*00e8*/ 	.short	0x0380
        /*00ea*/ 	.short	0x0020


	//----- nvinfo : EIATTR_SW_WAR
	.align		4
.L_204:
        /*00ec*/ 	.byte	0x04, 0x36
        /*00ee*/ 	.short	(.L_206 - .L_205)
.L_205:
        /*00f0*/ 	.word	0x00000008
.L_206:


//--------------------- .nv.info._Z30warped_to_probs_single_dim_powPfPKffi --------------------------
	.section	.nv.info._Z30warped_to_probs_single_dim_powPfPKffi,"",@"SHT_CUDA_INFO"
	.sectionflags	@""
	.align	4


	//----- nvinfo : EIATTR_CUDA_API_VERSION
	.align		4
        /*0000*/ 	.byte	0x04, 0x37
        /*0002*/ 	.short	(.L_208 - .L_207)
.L_207:
        /*0004*/ 	.word	0x00000082


	//----- nvinfo : EIATTR_KPARAM_INFO
	.align		4
.L_208:
        /*0008*/ 	.byte	0x04, 0x17
        /*000a*/ 	.short	(.L_210 - .L_209)
.L_209:
        /*000c*/ 	.word	0x00000000
        /*0010*/ 	.short	0x0003
        /*0012*/ 	.short	0x0014
        /*0014*/ 	.byte	0x00, 0xf0, 0x11, 0x00


	//----- nvinfo : EIATTR_KPARAM_INFO
	.align		4
.L_210:
        /*0018*/ 	.byte	0x04, 0x17
        /*001a*/ 	.short	(.L_212 - .L_211)
.L_211:
        /*001c*/ 	.word	0x00000000
        /*0020*/ 	.short	0x0002
        /*0022*/ 	.short	0x0010
        /*0024*/ 	.byte	0x00, 0xf0, 0x11, 0x00


	//----- nvinfo : EIATTR_KPARAM_INFO
	.align		4
.L_212:
        /*0028*/ 	.byte	0x04, 0x17
        /*002a*/ 	.short	(.L_214 - .L_213)
.L_213:
        /*002c*/ 	.word	0x00000000
        /*0030*/ 	.short	0x0001
        /*0032*/ 	.short	0x0008
        /*0034*/ 	.byte	0x00, 0xf5, 0x21, 0x00


	//----- nvinfo : EIATTR_KPARAM_INFO
	.align		4
.L_214:
        /*0038*/ 	.byte	0x04, 0x17
        /*003a*/ 	.short	(.L_216 - .L_215)
.L_215:
        /*003c*/ 	.word	0x00000000
        /*0040*/ 	.short	0x0000
        /*0042*/ 	.short	0x0000
        /*0044*/ 	.byte	0x00, 0xf5, 0x21, 0x00


	//----- nvinfo : EIATTR_SPARSE_MMA_MASK
	.align		4
.L_216:
        /*0048*/ 	.byte	0x03, 0x50
        /*004a*/ 	.short	0x0000


	//----- nvinfo : EIATTR_MAXREG_COUNT
	.align		4
        /*004c*/ 	.byte	0x03, 0x1b
        /*004e*/ 	.short	0x00ff


	//----- nvinfo : EIATTR_MERCURY_ISA_VERSION
	.align		4
        /*0050*/ 	.byte	0x03, 0x5f
        /*0052*/ 	.short	0x0101


	//----- nvinfo : EIATTR_COOP_GROUP_MASK_REGIDS
	.align		4
        /*0054*/ 	.byte	0x04, 0x29
        /*0056*/ 	.short	(.L_218 - .L_217)


	//   ....[0]....
.L_217:
        /*0058*/ 	.word	0xffffffff


	//   ....[1]....
        /*005c*/ 	.word	0xffffffff


	//   ....[2]....
        /*0060*/ 	.word	0xffffffff


	//   ....[3]....
        /*0064*/ 	.word	0xffffffff


	//   ....[4]....
        /*0068*/ 	.word	0xffffffff


	//   ....[5]....
        /*006c*/ 	.word	0xffffffff


	//   ....[6]....
        /*0070*/ 	.word	0xffffffff


	//   ....[7]....
        /*0074*/ 	.word	0xffffffff


	//   ....[8]....
        /*0078*/ 	.word	0xffffffff


	//   ....[9]....
        /*007c*/ 	.word	0xffffffff


	//   ....[10]....
        /*0080*/ 	.word	0xffffffff


	//----- nvinfo : EIATTR_COOP_GROUP_INSTR_OFFSETS
	.align		4
.L_218:
        /*0084*/ 	.byte	0x04, 0x28
        /*0086*/ 	.short	(.L_220 - .L_219)


	//   ....[0]....
.L_219:
        /*0088*/ 	.word	0x00000730


	//   ....[1]....
        /*008c*/ 	.word	0x00000740


	//   ....[2]....
        /*0090*/ 	.word	0x00000750


	//   ....[3]....
        /*0094*/ 	.word	0x00000760


	//   ....[4]....
        /*0098*/ 	.word	0x00000770


	//   ....[5]....
        /*009c*/ 	.word	0x00000790


	//   ....[6]....
        /*00a0*/ 	.word	0x000007a0


	//   ....[7]....
        /*00a4*/ 	.word	0x000007d0


	//   ....[8]....
        /*00a8*/ 	.word	0x00000800


	//   ....[9]....
        /*00ac*/ 	.word	0x00000850


	//   ....[10]....
        /*00b0*/ 	.word	0x00000870


	//----- nvinfo : EIATTR_VRC_CTA_INIT_COUNT
	.align		4
.L_220:
        /*00b4*/ 	.byte	0x02, 0x4a
	.zero		1
	.zero		1


	//----- nvinfo : EIATTR_EXIT_INSTR_OFFSETS
	.align		4
        /*00b8*/ 	.byte	0x04, 0x1c
        /*00ba*/ 	.short	(.L_222 - .L_221)


	//   ....[0]....
.L_221:
        /*00bc*/ 	.word	0x00000050


	//   ....[1]....
        /*00c0*/ 	.word	0x00000ac0


	//   ....[2]....
        /*00c4*/ 	.word	0x00001010


	//----- nvinfo : EIATTR_CRS_STACK_SIZE
	.align		4
.L_222:
        /*00c8*/ 	.byte	0x04, 0x1e
        /*00ca*/ 	.short	(.L_224 - .L_223)
.L_223:
        /*00cc*/ 	.word	0x00000000


	//----- nvinfo : EIATTR_CBANK_PARAM_SIZE
	.align		4
.L_224:
        /*00d0*/ 	.byte	0x03, 0x19
        /*00d2*/ 	.short	0x0018


	//----- nvinfo : EIATTR_PARAM_CBANK
	.align		4
        /*00d4*/ 	.byte	0x04, 0x0a
        /*00d6*/ 	.short	(.L_226 - .L_225)
	.align		4
.L_225:
        /*00d8*/ 	.word	index@(.nv.constant0._Z30warped_to_probs_single_dim_powPfPKffi)
        /*00dc*/ 	.short	0x0380
        /*00de*/ 	.short	0x0018


	//----- nvinfo : EIATTR_SW_WAR
	.align		4
.L_226:
        /*00e0*/ 	.byte	0x04, 0x36
        /*00e2*/ 	.short	(.L_228 - .L_227)
.L_227:
        /*00e4*/ 	.word	0x00000008
.L_228:


//--------------------- .nv.info._Z17sample_from_probsPfS_iy --------------------------
	.section	.nv.info._Z17sample_from_probsPfS_iy,"",@"SHT_CUDA_INFO"
	.sectionflags	@""
	.align	4


	//----- nvinfo : EIATTR_CUDA_API_VERSION
	.align		4
        /*0000*/ 	.byte	0x04, 0x37
        /*0002*/ 	.short	(.L_230 - .L_229)
.L_229:
        /*0004*/ 	.word	0x00000082


	//----- nvinfo : EIATTR_KPARAM_INFO
	.align		4
.L_230:
        /*0008*/ 	.byte	0x04, 0x17
        /*000a*/ 	.short	(.L_232 - .L_231)
.L_231:
        /*000c*/ 	.word	0x00000000
        /*0010*/ 	.short	0x0003
        /*0012*/ 	.short	0x0018
        /*0014*/ 	.byte	0x00, 0xf0, 0x21, 0x00


	//----- nvinfo : EIATTR_KPARAM_INFO
	.align		4
.L_232:
        /*0018*/ 	.byte	0x04, 0x17
        /*001a*/ 	.short	(.L_234 - .L_233)
.L_233:
        /*001c*/ 	.word	0x00000000
        /*0020*/ 	.short	0x0002
        /*0022*/ 	.short	0x0010
        /*0024*/ 	.byte	0x00, 0xf0, 0x11, 0x00


	//----- nvinfo : EIATTR_KPARAM_INFO
	.align		4
.L_234:
        /*0028*/ 	.byte	0x04, 0x17
        /*002a*/ 	.short	(.L_236 - .L_235)
.L_235:
        /*002c*/ 	.word	0x00000000
        /*0030*/ 	.short	0x0001
        /*0032*/ 	.short	0x0008
        /*0034*/ 	.byte	0x00, 0xf5, 0x21, 0x00


	//----- nvinfo : EIATTR_KPARAM_INFO
	.align		4
.L_236:
        /*0038*/ 	.byte	0x04, 0x17
        /*003a*/ 	.short	(.L_238 - .L_237)
.L_237:
        /*003c*/ 	.word	0x00000000
        /*0040*/ 	.short	0x0000
        /*0042*/ 	.short	0x0000
        /*0044*/ 	.byte	0x00, 0xf5, 0x21, 0x00


	//----- nvinfo : EIATTR_SPARSE_MMA_MASK
	.align		4
.L_238:
        /*0048*/ 	.byte	0x03, 0x50
        /*004a*/ 	.short	0x0000


	//----- nvinfo : EIATTR_MAXREG_COUNT
	.align		4
        /*004c*/ 	.byte	0x03, 0x1b
        /*004e*/ 	.short	0x00ff


	//----- nvinfo : EIATTR_MERCURY_ISA_VERSION
	.align		4
        /*0050*/ 	.byte	0x03, 0x5f
        /*0052*/ 	.short	0x0101


	//----- nvinfo : EIATTR_VRC_CTA_INIT_COUNT
	.align		4
        /*0054*/ 	.byte	0x02, 0x4a
	.zero		1
	.zero		1


	//----- nvinfo : EIATTR_EXIT_INSTR_OFFSETS
	.align		4
        /*0058*/ 	.byte	0x04, 0x1c
        /*005a*/ 	.short	(.L_240 - .L_239)


	//   ....[0]....
.L_239:
        /*005c*/ 	.word	0x00000070


	//   ....[1]....
        /*0060*/ 	.word	0x00000190


	//   ....[2]....
        /*0064*/ 	.word	0x00000280


	//   ....[3]....
        /*0068*/ 	.word	0x000002c0


	//----- nvinfo : EIATTR_CBANK_PARAM_SIZE
	.align		4
.L_240:
        /*006c*/ 	.byte	0x03, 0x19
        /*006e*/ 	.short	0x0020


	//----- nvinfo : EIATTR_PARAM_CBANK
	.align		4
        /*0070*/ 	.byte	0x04, 0x0a
        /*0072*/ 	.short	(.L_242 - .L_241)
	.align		4
.L_241:
        /*0074*/ 	.word	index@(.nv.constant0._Z17sample_from_probsPfS_iy)
        /*0078*/ 	.short	0x0380
        /*007a*/ 	.short	0x0020


	//----- nvinfo : EIATTR_SW_WAR
	.align		4
.L_242:
        /*007c*/ 	.byte	0x04, 0x36
        /*007e*/ 	.short	(.L_244 - .L_243)
.L_243:
        /*0080*/ 	.word	0x00000008
.L_244:


//--------------------- .nv.info._Z21sample_val_from_probsPfS_iy --------------------------
	.section	.nv.info._Z21sample_val_from_probsPfS_iy,"",@"SHT_CUDA_INFO"
	.sectionflags	@""
	.align	4


	//----- nvinfo : EIATTR_CUDA_API_VERSION
	.align		4
        /*0000*/ 	.byte	0x04, 0x37
        /*0002*/ 	.short	(.L_246 - .L_245)
.L_245:
        /*0004*/ 	.word	0x00000082


	//----- nvinfo : EIATTR_KPARAM_INFO
	.align		4
.L_246:
        /*0008*/ 	.byte	0x04, 0x17
        /*000a*/ 	.short	(.L_248 - .L_247)
.L_247:
        /*000c*/ 	.word	0x00000000
        /*0010*/ 	.short	0x0003
        /*0012*/ 	.short	0x0018
        /*0014*/ 	.byte	0x00, 0xf0, 0x21, 0x00


	//----- nvinfo : EIATTR_KPARAM_INFO
	.align		4
.L_248:
        /*0018*/ 	.byte	0x04, 0x17
        /*001a*/ 	.short	(.L_250 - .L_249)
.L_249:
        /*001c*/ 	.word	0x00000000
        /*0020*/ 	.short	0x0002
        /*0022*/ 	.short	0x0010
        /*0024*/ 	.byte	0x00, 0xf0, 0x11, 0x00


	//----- nvinfo : EIATTR_KPARAM_INFO
	.align		4
.L_250:
        /*0028*/ 	.byte	0x04, 0x17
        /*002a*/ 	.short	(.L_252 - .L_251)
.L_251:
        /*002c*/ 	.word	0x00000000
        /*0030*/ 	.short	0x0001
        /*0032*/ 	.short	0x0008
        /*0034*/ 	.byte	0x00, 0xf5, 0x21, 0x00


	//----- nvinfo : EIATTR_KPARAM_INFO
	.align		4
.L_252:
        /*0038*/ 	.byte	0x04, 0x17
        /*003a*/ 	.short	(.L_254 - .L_253)
.L_253:
        /*003c*/ 	.word	0x00000000
        /*0040*/ 	.short	0x0000
        /*0042*/ 	.short	0x0000
        /*0044*/ 	.byte	0x00, 0xf5, 0x21, 0x00


	//----- nvinfo : EIATTR_SPARSE_MMA_MASK
	.align		4
.L_254:
        /*0048*/ 	.byte	0x03, 0x50
        /*004a*/ 	.short	0x0000


	//----- nvinfo : EIATTR_MAXREG_COUNT
	.align		4
        /*004c*/ 	.byte	0x03, 0x1b
        /*004e*/ 	.short	0x00ff


	//----- nvinfo : EIATTR_MERCURY_ISA_VERSION
	.align		4
        /*0050*/ 	.byte	0x03, 0x5f
        /*0052*/ 	.short	0x0101


	//----- nvinfo : EIATTR_VRC_CTA_INIT_COUNT
	.align		4
        /*0054*/ 	.byte	0x02, 0x4a
	.zero		1
	.zero		1


	//----- nvinfo : EIATTR_EXIT_INSTR_OFFSETS
	.align		4
        /*0058*/ 	.byte	0x04, 0x1c
        /*005a*/ 	.short	(.L_256 - .L_255)


	//   ....[0]....
.L_255:
        /*005c*/ 	.word	0x00000070


	//   ....[1]....
        /*0060*/ 	.word	0x00000190


	//   ....[2]....
        /*0064*/ 	.word	0x00000270


	//   ....[3]....
        /*0068*/ 	.word	0x00000300


	//----- nvinfo : EIATTR_CBANK_PARAM_SIZE
	.align		4
.L_256:
        /*006c*/ 	.byte	0x03, 0x19
        /*006e*/ 	.short	0x0020


	//----- nvinfo : EIATTR_PARAM_CBANK
	.align		4
        /*0070*/ 	.byte	0x04, 0x0a
        /*0072*/ 	.short	(.L_258 - .L_257)
	.align		4
.L_257:
        /*0074*/ 	.word	index@(.nv.constant0._Z21sample_val_from_probsPfS_iy)
        /*0078*/ 	.short	0x0380
        /*007a*/ 	.short	0x0020


	//----- nvinfo : EIATTR_SW_WAR
	.align		4
.L_258:
        /*007c*/ 	.byte	0x04, 0x36
        /*007e*/ 	.short	(.L_260 - .L_259)
.L_259:
        /*0080*/ 	.word	0x00000008
.L_260:


//--------------------- .nv.info._Z26warped_to_probs_single_dimPfPKfi --------------------------
	.section	.nv.info._Z26warped_to_probs_single_dimPfPKfi,"",@"SHT_CUDA_INFO"
	.sectionflags	@""
	.align	4


	//----- nvinfo : EIATTR_CUDA_API_VERSION
	.align		4
        /*0000*/ 	.byte	0x04, 0x37
        /*0002*/ 	.short	(.L_262 - .L_261)
.L_261:
        /*0004*/ 	.word	0x00000082


	//----- nvinfo : EIATTR_KPARAM_INFO
	.align		4
.L_262:
        /*0008*/ 	.byte	0x04, 0x17
        /*000a*/ 	.short	(.L_264 - .L_263)
.L_263:
        /*000c*/ 	.word	0x00000000
        /*0010*/ 	.short	0x0002
        /*0012*/ 	.short	0x0010
        /*0014*/ 	.byte	0x00, 0xf0, 0x11, 0x00


	//----- nvinfo : EIATTR_KPARAM_INFO
	.align		4
.L_264:
        /*0018*/ 	.byte	0x04, 0x17
        /*001a*/ 	.short	(.L_266 - .L_265)
.L_265:
        /*001c*/ 	.word	0x00000000
        /*0020*/ 	.short	0x0001
        /*0022*/ 	.short	0x0008
        /*0024*/ 	.byte	0x00, 0xf5, 0x21, 0x00


	//----- nvinfo : EIATTR_KPARAM_INFO
	.align		4
.L_266:
        /*0028*/ 	.byte	0x04, 0x17
        /*002a*/ 	.short	(.L_268 - .L_267)
.L_267:
        /*002c*/ 	.word	0x00000000
        /*0030*/ 	.short	0x0000
        /*0032*/ 	.short	0x0000
        /*0034*/ 	.byte	0x00, 0xf5, 0x21, 0x00


	//----- nvinfo : EIATTR_SPARSE_MMA_MASK
	.align		4
.L_268:
        /*0038*/ 	.byte	0x03, 0x50
        /*003a*/ 	.short	0x0000


	//----- nvinfo : EIATTR_MAXREG_COUNT
	.align		4
        /*003c*/ 	.byte	0x03, 0x1b
        /*003e*/ 	.short	0x00ff


	//----- nvinfo : EIATTR_MERCURY_ISA_VERSION
	.align		4
        /*0040*/ 	.byte	0x03, 0x5f
        /*0042*/ 	.short	0x0101


	//----- nvinfo : EIATTR_COOP_GROUP_MASK_REGIDS
	.align		4
        /*0044*/ 	.byte	0x04, 0x29
        /*0046*/ 	.short	(.L_270 - .L_269)


	//   ....[0]....
.L_269:
        /*0048*/ 	.word	0xffffffff


	//   ....[1]....
        /*004c*/ 	.word	0xffffffff


	//   ....[2]....
        /*0050*/ 	.word	0xffffffff


	//   ....[3]....
        /*0054*/ 	.word	0xffffffff


	//   ....[4]....
        /*0058*/ 	.word	0xffffffff


	//   ....[5]....
        /*005c*/ 	.word	0xffffffff


	//   ....[6]....
        /*0060*/ 	.word	0xffffffff


	//   ....[7]....
        /*0064*/ 	.word	0xffffffff


	//   ....[8]....
        /*0068*/ 	.word	0xffffffff


	//   ....[9]....
        /*006c*/ 	.word	0xffffffff


	//   ....[10]....
        /*0070*/ 	.word	0xffffffff


	//----- nvinfo : EIATTR_COOP_GROUP_INSTR_OFFSETS
	.align		4
.L_270:
        /*0074*/ 	.byte	0x04, 0x28
        /*0076*/ 	.short	(.L_272 - .L_271)


	//   ....[0]....
.L_271:
        /*0078*/ 	.word	0x000007b0


	//   ....[1]....
        /*007c*/ 	.word	0x000007d0


	//   ....[2]....
        /*0080*/ 	.word	0x000007e0


	//   ....[3]....
        /*0084*/ 	.word	0x000007f0


	//   ....[4]....
        /*0088*/ 	.word	0x00000800


	//   ....[5]....
        /*008c*/ 	.word	0x00000820


	//   ....[6]....
        /*0090*/ 	.word	0x00000830


	//   ....[7]....
        /*0094*/ 	.word	0x00000860


	//   ....[8]....
        /*0098*/ 	.word	0x00000880


	//   ....[9]....
        /*009c*/ 	.word	0x000008a0


	//   ....[10]....
        /*00a0*/ 	.word	0x000008c0


	//----- nvinfo : EIATTR_VRC_CTA_INIT_COUNT
	.align		4
.L_272:
        /*00a4*/ 	.byte	0x02, 0x4a
	.zero		1
	.zero		1


	//----- nvinfo : EIATTR_EXIT_INSTR_OFFSETS
	.align		4
        /*00a8*/ 	.byte	0x04, 0x1c
        /*00aa*/ 	.short	(.L_274 - .L_273)


	//   ....[0]....
.L_273:
        /*00ac*/ 	.word	0x00000050


	//   ....[1]....
        /*00b0*/ 	.word	0x00000b30


	//   ....[2]....
        /*00b4*/ 	.word	0x00001080


	//----- nvinfo : EIATTR_CRS_STACK_SIZE
	.align		4
.L_274:
        /*00b8*/ 	.byte	0x04, 0x1e
        /*00ba*/ 	.short	(.L_276 - .L_275)
.L_275:
        /*00bc*/ 	.word	0x00000000


	//----- nvinfo : EIATTR_CBANK_PARAM_SIZE
	.align		4
.L_276:
        /*00c0*/ 	.byte	0x03, 0x19
        /*00c2*/ 	.short	0x0014


	//----- nvinfo : EIATTR_PARAM_CBANK
	.align		4
        /*00c4*/ 	.byte	0x04, 0x0a
        /*00c6*/ 	.short	(.L_278 - .L_277)
	.align		4
.L_277:
        /*00c8*/ 	.word	index@(.nv.constant0._Z26warped_to_probs_single_dimPfPKfi)
        /*00cc*/ 	.short	0x0380
        /*00ce*/ 	.short	0x0014


	//----- nvinfo : EIATTR_SW_WAR
	.align		4
.L_278:
        /*00d0*/ 	.byte	0x04, 0x36
        /*00d2*/ 	.short	(.L_280 - .L_279)
.L_279:
        /*00d4*/ 	.word	0x00000008
.L_280:


//--------------------- .nv.info._Z13onehot_kernelPKfPfii --------------------------
	.section	.nv.info._Z13onehot_kernelPKfPfii,"",@"SHT_CUDA_INFO"
	.sectionflags	@""
	.align	4


	//----- nvinfo : EIATTR_CUDA_API_VERSION
	.align		4
        /*0000*/ 	.byte	0x04, 0x37
        /*0002*/ 	.short	(.L_282 - .L_281)
.L_281:
        /*0004*/ 	.word	0x00000082


	//----- nvinfo : EIATTR_KPARAM_INFO
	.align		4
.L_282:
        /*0008*/ 	.byte	0x04, 0x17
        /*000a*/ 	.short	(.L_284 - .L_283)
.L_283:
        /*000c*/ 	.word	0x00000000
        /*0010*/ 	.short	0x0003
        /*0012*/ 	.short	0x0014
        /*0014*/ 	.byte	0x00, 0xf0, 0x11, 0x00


	//----- nvinfo : EIATTR_KPARAM_INFO
	.align		4
.L_284:
        /*0018*/ 	.byte	0x04, 0x17
        /*001a*/ 	.short	(.L_286 - .L_285)
.L_285:
        /*001c*/ 	.word	0x00000000
        /*0020*/ 	.short	0x0002
        /*0022*/ 	.short	0x0010
        /*0024*/ 	.byte	0x00, 0xf0, 0x11, 0x00


	//----- nvinfo : EIATTR_KPARAM_INFO
	.align		4
.L_286:
        /*0028*/ 	.byte	0x04, 0x17
        /*002a*/ 	.short	(.L_288 - .L_287)
.L_287:
        /*002c*/ 	.word	0x00000000
        /*0030*/ 	.short	0x0001
        /*0032*/ 	.short	0x0008
        /*0034*/ 	.byte	0x00, 0xf5, 0x21, 0x00


	//----- nvinfo : EIATTR_KPARAM_INFO
	.align		4
.L_288:
        /*0038*/ 	.byte	0x04, 0x17
        /*003a*/ 	.short	(.L_290 - .L_289)
.L_289:
        /*003c*/ 	.word	0x00000000
        /*0040*/ 	.short	0x0000
        /*0042*/ 	.short	0x0000
        /*0044*/ 	.byte	0x00, 0xf5, 0x21, 0x00


	//----- nvinfo : EIATTR_SPARSE_MMA_MASK
	.align		4
.L_290:
        /*0048*/ 	.byte	0x03, 0x50
        /*004a*/ 	.short	0x0000


	//----- nvinfo : EIATTR_MAXREG_COUNT
	.align		4
        /*004c*/ 	.byte	0x03, 0x1b
        /*004e*/ 	.short	0x00ff


	//----- nvinfo : EIATTR_MERCURY_ISA_VERSION
	.align		4
        /*0050*/ 	.byte	0x03, 0x5f
        /*0052*/ 	.short	0x0101


	//----- nvinfo : EIATTR_VRC_CTA_INIT_COUNT
	.align		4
        /*0054*/ 	.byte	0x02, 0x4a
	.zero		1
	.zero		1


	//----- nvinfo : EIATTR_EXIT_INSTR_OFFSETS
	.align		4
        /*0058*/ 	.byte	0x04, 0x1c
        /*005a*/ 	.short	(.L_292 - .L_291)


	//   ....[0]....
.L_291:
        /*005c*/ 	.word	0x00000080


	//   ....[1]....
        /*0060*/ 	.word	0x00000300


	//----- nvinfo : EIATTR_CBANK_PARAM_SIZE
	.align		4
.L_292:
        /*0064*/ 	.byte	0x03, 0x19
        /*0066*/ 	.short	0x0018


	//----- nvinfo : EIATTR_PARAM_CBANK
	.align		4
        /*0068*/ 	.byte	0x04, 0x0a
        /*006a*/ 	.short	(.L_294 - .L_293)
	.align		4
.L_293:
        /*006c*/ 	.word	index@(.nv.constant0._Z13onehot_kernelPKfPfii)
        /*0070*/ 	.short	0x0380
        /*0072*/ 	.short	0x0018


	//----- nvinfo : EIATTR_SW_WAR
	.align		4
.L_294:
        /*0074*/ 	.byte	0x04, 0x36
        /*0076*/ 	.short	(.L_296 - .L_295)
.L_295:
        /*0078*/ 	.word	0x00000008
.L_296:


//--------------------- .nv.callgraph             --------------------------
	.section	.nv.callgraph,"",@"SHT_CUDA_CALLGRAPH"
	.align	4
	.sectionentsize	8
	.align		4
        /*0000*/ 	.word	0x00000000
	.align		4
        /*0004*/ 	.word	0xffffffff
	.align		4
        /*0008*/ 	.word	0x00000000
	.align		4
        /*000c*/ 	.word	0xfffffffe
	.align		4
        /*0010*/ 	.word	0x00000000
	.align		4
        /*0014*/ 	.word	0xfffffffd
	.align		4
        /*0018*/ 	.word	0x00000000
	.align		4
        /*001c*/ 	.word	0xfffffffc


//--------------------- .nv.constant4             --------------------------
	.section	.nv.constant4,"a",@progbits
	.align	8
	.align		8
.nv.constant4:
        /*0000*/ 	.dword	precalc_xorwow_matrix
	.align		8
        /*0008*/ 	.dword	precalc_xorwow_offset_matrix
	.align		8
        /*0010*/ 	.dword	mrg32k3aM1
	.align		8
        /*0018*/ 	.dword	mrg32k3aM2
	.align		8
        /*0020*/ 	.dword	mrg32k3aM1SubSeq
	.align		8
        /*0028*/ 	.dword	mrg32k3aM2SubSeq
	.align		8
        /*0030*/ 	.dword	mrg32k3aM1Seq
	.align		8
        /*0038*/ 	.dword	mrg32k3aM2Seq


//--------------------- .nv.constant3             --------------------------
	.section	.nv.constant3,"a",@progbits
	.align	8
.nv.constant3:
	.type		__cr_lgamma_table,@object
	.size		__cr_lgamma_table,(.L_8 - __cr_lgamma_table)
__cr_lgamma_table:
        /*0000*/ 	.byte	0x00, 0x00, 0x00, 0x00, 0x00, 0x00, 0x00, 0x00, 0x00, 0x00, 0x00, 0x00, 0x00, 0x00, 0x00, 0x00
        /*0010*/ 	.byte	0xef, 0x39, 0xfa, 0xfe, 0x42, 0x2e, 0xe6, 0x3f, 0x02, 0x20, 0x2a, 0xfa, 0x0b, 0xab, 0xfc, 0x3f
        /*0020*/ 	.byte	0xf9, 0x2c, 0x92, 0x7c, 0xa7, 0x6c, 0x09, 0x40, 0xc9, 0x79, 0x44, 0x3c, 0x64, 0x26, 0x13, 0x40
        /*0030*/ 	.byte	0xca, 0x01, 0xcf, 0x3a, 0x27, 0x51, 0x1a, 0x40, 0x30, 0xcc, 0x2d, 0xf3, 0xe1, 0x0c, 0x21, 0x40
        /*0040*/ 	.byte	0x0d, 0xb7, 0xfc, 0x82, 0x8e, 0x35, 0x25, 0x40
.L_8:


//--------------------- .text._Z28topk_erase_argmax_aux_kernelPfS_ii --------------------------
	.section	.text._Z28topk_erase_argmax_aux_kernelPfS_ii,"ax",@progbits
	.align	128
        .global         _Z28topk_erase_argmax_aux_kernelPfS_ii
        .type           _Z28topk_erase_argmax_aux_kernelPfS_ii,@function
        .size           _Z28topk_erase_argmax_aux_kernelPfS_ii,(.L_x_120 - _Z28topk_erase_argmax_aux_kernelPfS_ii)
        .other          _Z28topk_erase_argmax_aux_kernelPfS_ii,@"STO_CUDA_ENTRY STV_DEFAULT"
_Z28topk_erase_argmax_aux_kernelPfS_ii:
.text._Z28topk_erase_argmax_aux_kernelPfS_ii:
[----:B------:R-:W-:Y:S01]  /*0000*/  LDC R1, c[0x0][0x37c] ;  /* 0x0000df00ff017b82 */ /* 0x000fe20000000800 */
[----:B------:R-:W0:Y:S07]  /*0010*/  S2R R3, SR_TID.X ;  /* 0x0000000000037919 */ /* 0x000e2e0000002100 */
[----:B------:R-:W0:Y:S01]  /*0020*/  S2UR UR4, SR_CTAID.X ;  /* 0x00000000000479c3 */ /* 0x000e220000002500 */
[----:B------:R-:W1:Y:S07]  /*0030*/  LDCU UR5, c[0x0][0x390] ;  /* 0x00007200ff0577ac */ /* 0x000e6e0008000800 */
[----:B------:R-:W0:Y:S02]  /*0040*/  LDC R0, c[0x0][0x360] ;  /* 0x0000d800ff007b82 */ /* 0x000e240000000800 */
[----:B0-----:R-:W-:-:S05]  /*0050*/  IMAD R0, R0, UR4, R3 ;  /* 0x0000000400007c24 */ /* 0x001fca000f8e0203 */
[----:B-1----:R-:W-:-:S13]  /*0060*/  ISETP.GE.AND P0, PT, R0, UR5, PT ;  /* 0x0000000500007c0c */ /* 0x002fda000bf06270 */
[----:B------:R-:W-:Y:S05]  /*0070*/  @P0 EXIT ;  /* 0x000000000000094d */ /* 0x000fea0003800000 */
[----:B------:R-:W0:Y:S01]  /*0080*/  LDC R7, c[0x0][0x394] ;  /* 0x0000e500ff077b82 */ /* 0x000e220000000800 */
[----:B------:R-:W-:Y:S01]  /*0090*/  IABS R8, R0 ;  /* 0x0000000000087213 */ /* 0x000fe20000000000 */
[----:B------:R-:W1:Y:S01]  /*00a0*/  LDCU.64 UR4, c[0x0][0x358] ;  /* 0x00006b00ff0477ac */ /* 0x000e620008000a00 */
[----:B0-----:R-:W-:-:S04]  /*00b0*/  IABS R6, R7 ;  /* 0x0000000700067213 */ /* 0x001fc80000000000 */
[----:B------:R-:W0:Y:S08]  /*00c0*/  I2F.RP R4, R6 ;  /* 0x0000000600047306 */ /* 0x000e300000209400 */
[----:B0-----:R-:W0:Y:S02]  /*00d0*/  MUFU.RCP R4, R4 ;  /* 0x0000000400047308 */ /* 0x001e240000001000 */
[----:B0-----:R-:W-:Y:S01]  /*00e0*/  VIADD R2, R4, 0xffffffe ;  /* 0x0ffffffe04027836 */ /* 0x001fe20000000000 */
[----:B------:R-:W-:-:S05]  /*00f0*/  LOP3.LUT R4, R0, R7, RZ, 0x3c, !PT ;  /* 0x0000000700047212 */ /* 0x000fca00078e3cff */
[----:B------:R0:W2:Y:S01]  /*0100*/  F2I.FTZ.U32.TRUNC.NTZ R3, R2 ;  /* 0x0000000200037305 */ /* 0x0000a2000021f000 */
[----:B------:R-:W-:Y:S01]  /*0110*/  ISETP.GE.AND P1, PT, R4, RZ, PT ;  /* 0x000000ff0400720c */ /* 0x000fe20003f26270 */
[----:B0-----:R-:W-:Y:S02]  /*0120*/  IMAD.MOV.U32 R2, RZ, RZ, RZ ;  /* 0x000000ffff027224 */ /* 0x001fe400078e00ff */
[----:B--2---:R-:W-:-:S04]  /*0130*/  IMAD.MOV R5, RZ, RZ, -R3 ;  /* 0x000000ffff057224 */ /* 0x004fc800078e0a03 */
[----:B------:R-:W-:-:S04]  /*0140*/  IMAD R5, R5, R6, RZ ;  /* 0x0000000605057224 */ /* 0x000fc800078e02ff */
[----:B------:R-:W-:-:S06]  /*0150*/  IMAD.HI.U32 R3, R3, R5, R2 ;  /* 0x0000000503037227 */ /* 0x000fcc00078e0002 */
[----:B------:R-:W-:-:S04]  /*0160*/  IMAD.HI.U32 R5, R3, R8, RZ ;  /* 0x0000000803057227 */ /* 0x000fc800078e00ff */
[----:B------:R-:W-:-:S04]  /*0170*/  IMAD.MOV R3, RZ, RZ, -R5 ;  /* 0x000000ffff037224 */ /* 0x000fc800078e0a05 */
[----:B------:R-:W-:-:S05]  /*0180*/  IMAD R3, R6, R3, R8 ;  /* 0x0000000306037224 */ /* 0x000fca00078e0208 */
[----:B------:R-:W-:-:S13]  /*0190*/  ISETP.GT.U32.AND P2, PT, R6, R3, PT ;  /* 0x000000030600720c */ /* 0x000fda0003f44070 */
[----:B------:R-:W-:Y:S02]  /*01a0*/  @!P2 IMAD.IADD R3, R3, 0x1, -R6 ;  /* 0x000000010303a824 */ /* 0x000fe400078e0a06 */
[----:B------:R-:W-:Y:S01]  /*01b0*/  @!P2 VIADD R5, R5, 0x1 ;  /* 0x000000010505a836 */ /* 0x000fe20000000000 */
[----:B------:R-:W-:Y:S02]  /*01c0*/  ISETP.NE.AND P2, PT, R7, RZ, PT ;  /* 0x000000ff0700720c */ /* 0x000fe40003f45270 */
[----:B------:R-:W-:Y:S02]  /*01d0*/  ISETP.GE.U32.AND P0, PT, R3, R6, PT ;  /* 0x000000060300720c */ /* 0x000fe40003f06070 */
[----:B------:R-:W0:Y:S11]  /*01e0*/  LDC.64 R2, c[0x0][0x388] ;  /* 0x0000e200ff027b82 */ /* 0x000e360000000a00 */
[----:B------:R-:W-:-:S04]  /*01f0*/  @P0 VIADD R5, R5, 0x1 ;  /* 0x0000000105050836 */ /* 0x000fc80000000000 */
[----:B------:R-:W-:Y:S01]  /*0200*/  @!P1 IMAD.MOV R5, RZ, RZ, -R5 ;  /* 0x000000ffff059224 */ /* 0x000fe200078e0a05 */
[----:B------:R-:W-:-:S05]  /*0210*/  @!P2 LOP3.LUT R5, RZ, R7, RZ, 0x33, !PT ;  /* 0x00000007ff05a212 */ /* 0x000fca00078e33ff */
[----:B0-----:R-:W-:-:S06]  /*0220*/  IMAD.WIDE R2, R5, 0x4, R2 ;  /* 0x0000000405027825 */ /* 0x001fcc00078e0202 */
[----:B-1----:R-:W2:Y:S01]  /*0230*/  LDG.E R2, desc[UR4][R2.64] ;  /* 0x0000000402027981 */ /* 0x002ea2000c1e1900 */
[----:B------:R-:W-:-:S04]  /*0240*/  IMAD R7, R5, R7, RZ ;  /* 0x0000000705077224 */ /* 0x000fc800078e02ff */
[----:B------:R-:W-:-:S05]  /*0250*/  IMAD.IADD R4, R0, 0x1, -R7 ;  /* 0x0000000100047824 */ /* 0x000fca00078e0a07 */
[----:B------:R-:W-:-:S04]  /*0260*/  I2FP.F32.S32 R5, R4 ;  /* 0x0000000400057245 */ /* 0x000fc80000201400 */
[----:B--2---:R-:W-:-:S13]  /*0270*/  FSETP.NEU.AND P0, PT, R2, R5, PT ;  /* 0x000000050200720b */ /* 0x004fda0003f0d000 */
[----:B------:R-:W-:Y:S05]  /*0280*/  @P0 EXIT ;  /* 0x000000000000094d */ /* 0x000fea0003800000 */
[----:B------:R-:W0:Y:S01]  /*0290*/  LDCU.64 UR6, c[0x0][0x380] ;  /* 0x00007000ff0677ac */ /* 0x000e220008000a00 */
[----:B------:R-:W-:Y:S02]  /*02a0*/  SHF.R.S32.HI R0, RZ, 0x1f, R4 ;  /* 0x0000001fff007819 */ /* 0x000fe40000011404 */
[----:B------:R-:W-:-:S04]  /*02b0*/  IADD3 R2, P0, PT, R7, R4, RZ ;  /* 0x0000000407027210 */ /* 0x000fc80007f1e0ff */
[----:B------:R-:W-:Y:S02]  /*02c0*/  LEA.HI.X.SX32 R3, R7, R0, 0x1, P0 ;  /* 0x0000000007037211 */ /* 0x000fe400000f0eff */
[----:B0-----:R-:W-:-:S04]  /*02d0*/  LEA R4, P0, R2, UR6, 0x2 ;  /* 0x0000000602047c11 */ /* 0x001fc8000f8010ff */
[----:B------:R-:W-:-:S05]  /*02e0*/  LEA.HI.X R5, R2, UR7, R3, 0x2, P0 ;  /* 0x0000000702057c11 */ /* 0x000fca00080f1403 */
[----:B------:R-:W-:Y:S01]  /*02f0*/  STG.E desc[UR4][R4.64], RZ ;  /* 0x000000ff04007986 */ /* 0x000fe2000c101904 */
[----:B------:R-:W-:Y:S05]  /*0300*/  EXIT ;  /* 0x000000000000794d */ /* 0x000fea0003800000 */
.L_x_0:
[----:B------:R-:W-:-:S00]  /*0310*/  BRA `(.L_x_0) ;  /* 0xfffffffc00fc7947 */ /* 0x000fc0000383ffff */
[----:B------:R-:W-:-:S00]  /*0320*/  NOP ;  /* 0x0000000000007918 */ /* 0x000fc00000000000 */
        /* <DEDUP_REMOVED lines=13> */
.L_x_120:


//--------------------- .text._Z11topk_kernelPKfPfS1_S1_iiii --------------------------
	.section	.text._Z11topk_kernelPKfPfS1_S1_iiii,"ax",@progbits
	.align	128
        .global         _Z11topk_kernelPKfPfS1_S1_iiii
        .type           _Z11topk_kernelPKfPfS1_S1_iiii,@function
        .size           _Z11topk_kernelPKfPfS1_S1_iiii,(.L_x_121 - _Z11topk_kernelPKfPfS1_S1_iiii)
        .other          _Z11topk_kernelPKfPfS1_S1_iiii,@"STO_CUDA_ENTRY STV_DEFAULT"
_Z11topk_kernelPKfPfS1_S1_iiii:
.text._Z11topk_kernelPKfPfS1_S1_iiii:
        /* <DEDUP_REMOVED lines=11> */
[----:B------:R-:W2:Y:S05]  /*00b0*/  LDCU.64 UR8, c[0x0][0x3a8] ;  /* 0x00007500ff0877ac */ /* 0x000eaa0008000a00 */
[----:B------:R-:W3:Y:S01]  /*00c0*/  LDC.64 R10, c[0x0][0x398] ;  /* 0x0000e600ff0a7b82 */ /* 0x000ee20000000a00 */
[----:B------:R-:W4:Y:S01]  /*00d0*/  LDCU.64 UR10, c[0x0][0x388] ;  /* 0x00007100ff0a77ac */ /* 0x000f220008000a00 */
[----:B0-----:R-:W-:-:S04]  /*00e0*/  IABS R7, R0 ;  /* 0x0000000000077213 */ /* 0x001fc80000000000 */
[----:B------:R-:W0:Y:S08]  /*00f0*/  I2F.RP R2, R7 ;  /* 0x0000000700027306 */ /* 0x000e300000209400 */
[----:B0-----:R-:W0:Y:S02]  /*0100*/  MUFU.RCP R2, R2 ;  /* 0x0000000200027308 */ /* 0x001e240000001000 */
[----:B0-----:R-:W-:-:S06]  /*0110*/  VIADD R4, R2, 0xffffffe ;  /* 0x0ffffffe02047836 */ /* 0x001fcc0000000000 */
[----:B------:R0:W1:Y:S02]  /*0120*/  F2I.FTZ.U32.TRUNC.NTZ R5, R4 ;  /* 0x0000000400057305 */ /* 0x000064000021f000 */
[----:B0-----:R-:W-:Y:S02]  /*0130*/  IMAD.MOV.U32 R4, RZ, RZ, RZ ;  /* 0x000000ffff047224 */ /* 0x001fe400078e00ff */
[----:B-1----:R-:W-:-:S04]  /*0140*/  IMAD.MOV R6, RZ, RZ, -R5 ;  /* 0x000000ffff067224 */ /* 0x002fc800078e0a05 */
[----:B------:R-:W-:-:S04]  /*0150*/  IMAD R9, R6, R7, RZ ;  /* 0x0000000706097224 */ /* 0x000fc800078e02ff */
[----:B------:R-:W-:-:S06]  /*0160*/  IMAD.HI.U32 R5, R5, R9, R4 ;  /* 0x0000000905057227 */ /* 0x000fcc00078e0004 */
[----:B------:R-:W-:Y:S02]  /*0170*/  IMAD.HI.U32 R6, R5, R8, RZ ;  /* 0x0000000805067227 */ /* 0x000fe400078e00ff */
[----:B------:R-:W0:Y:S03]  /*0180*/  LDC.64 R4, c[0x0][0x390] ;  /* 0x0000e400ff047b82 */ /* 0x000e260000000a00 */
[----:B------:R-:W-:-:S05]  /*0190*/  IADD3 R2, PT, PT, -R6, RZ, RZ ;  /* 0x000000ff06027210 */ /* 0x000fca0007ffe1ff */
[C---:B------:R-:W-:Y:S02]  /*01a0*/  IMAD R2, R7.reuse, R2, R8 ;  /* 0x0000000207027224 */ /* 0x040fe400078e0208 */
[----:B------:R-:W1:Y:S03]  /*01b0*/  LDC.64 R8, c[0x0][0x380] ;  /* 0x0000e000ff087b82 */ /* 0x000e660000000a00 */
[----:B------:R-:W-:-:S13]  /*01c0*/  ISETP.GT.U32.AND P2, PT, R7, R2, PT ;  /* 0x000000020700720c */ /* 0x000fda0003f44070 */
[----:B------:R-:W-:Y:S02]  /*01d0*/  @!P2 IMAD.IADD R2, R2, 0x1, -R7 ;  /* 0x000000010202a824 */ /* 0x000fe400078e0a07 */
[----:B------:R-:W-:Y:S01]  /*01e0*/  @!P2 VIADD R6, R6, 0x1 ;  /* 0x000000010606a836 */ /* 0x000fe20000000000 */
[----:B------:R-:W-:Y:S02]  /*01f0*/  ISETP.NE.AND P2, PT, R0, RZ, PT ;  /* 0x000000ff0000720c */ /* 0x000fe40003f45270 */
[----:B------:R-:W-:Y:S02]  /*0200*/  ISETP.GE.U32.AND P0, PT, R2, R7, PT ;  /* 0x000000070200720c */ /* 0x000fe40003f06070 */
[C---:B------:R-:W-:Y:S01]  /*0210*/  LOP3.LUT R2, R3.reuse, R0, RZ, 0x3c, !PT ;  /* 0x0000000003027212 */ /* 0x040fe200078e3cff */
[----:B-1----:R-:W-:-:S03]  /*0220*/  IMAD.WIDE R8, R3, 0x4, R8 ;  /* 0x0000000403087825 */ /* 0x002fc600078e0208 */
[----:B------:R-:W-:Y:S02]  /*0230*/  ISETP.GE.AND P1, PT, R2, RZ, PT ;  /* 0x000000ff0200720c */ /* 0x000fe40003f26270 */
[----:B------:R1:W5:Y:S05]  /*0240*/  LDG.E R7, desc[UR4][R8.64] ;  /* 0x0000000408077981 */ /* 0x00036a000c1e1900 */
[----:B------:R-:W-:-:S05]  /*0250*/  @P0 IADD3 R6, PT, PT, R6, 0x1, RZ ;  /* 0x0000000106060810 */ /* 0x000fca0007ffe0ff */
[----:B------:R-:W-:-:S04]  /*0260*/  IMAD.MOV.U32 R13, RZ, RZ, R6 ;  /* 0x000000ffff0d7224 */ /* 0x000fc800078e0006 */
[----:B------:R-:W-:Y:S01]  /*0270*/  @!P1 IMAD.MOV R13, RZ, RZ, -R13 ;  /* 0x000000ffff0d9224 */ /* 0x000fe200078e0a0d */
[----:B------:R-:W-:-:S05]  /*0280*/  @!P2 LOP3.LUT R13, RZ, R0, RZ, 0x33, !PT ;  /* 0x00000000ff0da212 */ /* 0x000fca00078e33ff */
[----:B0-----:R-:W-:-:S05]  /*0290*/  IMAD.WIDE R4, R13, 0x4, R4 ;  /* 0x000000040d047825 */ /* 0x001fca00078e0204 */
[----:B------:R1:W5:Y:S01]  /*02a0*/  LDG.E R6, desc[UR4][R4.64] ;  /* 0x0000000404067981 */ /* 0x000362000c1e1900 */
[C---:B--2---:R-:W-:Y:S01]  /*02b0*/  IMAD R12, R13.reuse, UR9, RZ ;  /* 0x000000090d0c7c24 */ /* 0x044fe2000f8e02ff */
[----:B------:R-:W-:Y:S01]  /*02c0*/  USHF.R.S32.HI UR6, URZ, 0x1f, UR8 ;  /* 0x0000001fff067899 */ /* 0x000fe20008011408 */
[----:B------:R-:W-:-:S03]  /*02d0*/  IADD3 R16, PT, PT, -R13, RZ, RZ ;  /* 0x000000ff0d107210 */ /* 0x000fc60007ffe1ff */
[----:B------:R-:W-:Y:S01]  /*02e0*/  IADD3 R14, P0, PT, R12, UR8, RZ ;  /* 0x000000080c0e7c10 */ /* 0x000fe2000ff1e0ff */
[----:B------:R-:W-:Y:S03]  /*02f0*/  BSSY B0, `(.L_x_1) ;  /* 0x000000e000007945 */ /* 0x000fe60003800000 */
[----:B----4-:R-:W-:Y:S02]  /*0300*/  LEA R2, P1, R14, UR10, 0x2 ;  /* 0x0000000a0e027c11 */ /* 0x010fe4000f8210ff */
[----:B------:R-:W-:Y:S01]  /*0310*/  LEA.HI.X.SX32 R15, R12, UR6, 0x1, P0 ;  /* 0x000000060c0f7c11 */ /* 0x000fe200080f0eff */
[----:B------:R-:W-:Y:S02]  /*0320*/  IMAD R16, R0, R16, R3 ;  /* 0x0000001000107224 */ /* 0x000fe400078e0203 */
[----:B---3--:R-:W-:Y:S01]  /*0330*/  IMAD.WIDE R10, R13, 0x4, R10 ;  /* 0x000000040d0a7825 */ /* 0x008fe200078e020a */
[----:B-1----:R-:W-:-:S07]  /*0340*/  LEA.HI.X R3, R14, UR11, R15, 0x2, P1 ;  /* 0x0000000b0e037c11 */ /* 0x002fce00088f140f */
.L_x_3:
[----:B-----5:R-:W-:Y:S01]  /*0350*/  FSETP.GTU.AND P0, PT, R7, R6, PT ;  /* 0x000000060700720b */ /* 0x020fe20003f0c000 */
[----:B------:R-:W-:Y:S05]  /*0360*/  YIELD ;  /* 0x0000000000007946 */ /* 0x000fea0003800000 */
[----:B------:R-:W-:-:S07]  /*0370*/  IMAD.MOV.U32 R0, RZ, RZ, R6 ;  /* 0x000000ffff007224 */ /* 0x000fce00078e0006 */
[----:B------:R-:W-:Y:S05]  /*0380*/  @!P0 BRA `(.L_x_2) ;  /* 0x0000000000108947 */ /* 0x000fea0003800000 */
[----:B------:R-:W2:Y:S02]  /*0390*/  ATOMG.E.CAS.STRONG.GPU PT, R9, [R4], R6, R7 ;  /* 0x00000006040973a9 */ /* 0x000ea400001ee107 */
[-C--:B--2---:R-:W-:Y:S02]  /*03a0*/  ISETP.NE.AND P0, PT, R6, R9.reuse, PT ;  /* 0x000000090600720c */ /* 0x084fe40003f05270 */
[----:B------:R-:W-:-:S11]  /*03b0*/  MOV R6, R9 ;  /* 0x0000000900067202 */ /* 0x000fd60000000f00 */
[----:B------:R-:W-:Y:S05]  /*03c0*/  @P0 BRA `(.L_x_3) ;  /* 0xfffffffc00e00947 */ /* 0x000fea000383ffff */
.L_x_2:
[----:B------:R-:W-:Y:S05]  /*03d0*/  BSYNC B0 ;  /* 0x0000000000007941 */ /* 0x000fea0003800000 */
.L_x_1:
[----:B------:R-:W-:-:S13]  /*03e0*/  FSETP.GT.AND P0, PT, R7, R0, PT ;  /* 0x000000000700720b */ /* 0x000fda0003f04000 */
[----:B------:R-:W-:Y:S05]  /*03f0*/  @!P0 EXIT ;  /* 0x000000000000894d */ /* 0x000fea0003800000 */
[----:B------:R-:W-:-:S05]  /*0400*/  I2FP.F32.S32 R5, R16 ;  /* 0x0000001000057245 */ /* 0x000fca0000201400 */
[----:B------:R-:W-:Y:S04]  /*0410*/  ATOMG.E.EXCH.STRONG.GPU PT, RZ, desc[UR4][R10.64], R5 ;  /* 0x800000050aff79a8 */ /* 0x000fe8000c1ef104 */
[----:B------:R-:W-:Y:S01]  /*0420*/  ATOMG.E.EXCH.STRONG.GPU PT, RZ, desc[UR4][R2.64], R5 ;  /* 0x8000000502ff79a8 */ /* 0x000fe2000c1ef104 */
[----:B------:R-:W-:Y:S05]  /*0430*/  EXIT ;  /* 0x000000000000794d */ /* 0x000fea0003800000 */
.L_x_4:
        /* <DEDUP_REMOVED lines=12> */
.L_x_121:


//--------------------- .text._Z27argmax_over_last_dim_kernelPKfPfS1_ii --------------------------
	.section	.text._Z27argmax_over_last_dim_kernelPKfPfS1_ii,"ax",@progbits
	.align	128
        .global         _Z27argmax_over_last_dim_kernelPKfPfS1_ii
        .type           _Z27argmax_over_last_dim_kernelPKfPfS1_ii,@function
        .size           _Z27argmax_over_last_dim_kernelPKfPfS1_ii,(.L_x_122 - _Z27argmax_over_last_dim_kernelPKfPfS1_ii)
        .other          _Z27argmax_over_last_dim_kernelPKfPfS1_ii,@"STO_CUDA_ENTRY STV_DEFAULT"
_Z27argmax_over_last_dim_kernelPKfPfS1_ii:
.text._Z27argmax_over_last_dim_kernelPKfPfS1_ii:
        /* <DEDUP_REMOVED lines=9> */
[----:B------:R-:W1:Y:S01]  /*0090*/  LDCU.64 UR4, c[0x0][0x358] ;  /* 0x00006b00ff0477ac */ /* 0x000e620008000a00 */
[----:B0-----:R-:W-:-:S04]  /*00a0*/  IABS R7, R3 ;  /* 0x0000000300077213 */ /* 0x001fc80000000000 */
[----:B------:R-:W0:Y:S08]  /*00b0*/  I2F.RP R2, R7 ;  /* 0x0000000700027306 */ /* 0x000e300000209400 */
[----:B0-----:R-:W0:Y:S02]  /*00c0*/  MUFU.RCP R2, R2 ;  /* 0x0000000200027308 */ /* 0x001e240000001000 */
[----:B0-----:R-:W-:-:S06]  /*00d0*/  VIADD R4, R2, 0xffffffe ;  /* 0x0ffffffe02047836 */ /* 0x001fcc0000000000 */
[----:B------:R0:W2:Y:S02]  /*00e0*/  F2I.FTZ.U32.TRUNC.NTZ R5, R4 ;  /* 0x0000000400057305 */ /* 0x0000a4000021f000 */
[----:B0-----:R-:W-:Y:S02]  /*00f0*/  HFMA2 R4, -RZ, RZ, 0, 0 ;  /* 0x00000000ff047431 */ /* 0x001fe400000001ff */
[----:B--2---:R-:W-:-:S04]  /*0100*/  IMAD.MOV R6, RZ, RZ, -R5 ;  /* 0x000000ffff067224 */ /* 0x004fc800078e0a05 */
[----:B------:R-:W-:Y:S01]  /*0110*/  IMAD R9, R6, R7, RZ ;  /* 0x0000000706097224 */ /* 0x000fe200078e02ff */
[----:B------:R-:W-:-:S03]  /*0120*/  IABS R6, R0 ;  /* 0x0000000000067213 */ /* 0x000fc60000000000 */
[----:B------:R-:W-:-:S06]  /*0130*/  IMAD.HI.U32 R5, R5, R9, R4 ;  /* 0x0000000905057227 */ /* 0x000fcc00078e0004 */
[----:B------:R-:W-:Y:S02]  /*0140*/  IMAD.HI.U32 R8, R5, R6, RZ ;  /* 0x0000000605087227 */ /* 0x000fe400078e00ff */
[----:B------:R-:W0:Y:S02]  /*0150*/  LDC.64 R4, c[0x0][0x380] ;  /* 0x0000e000ff047b82 */ /* 0x000e240000000a00 */
[----:B------:R-:W-:-:S04]  /*0160*/  IMAD.MOV R2, RZ, RZ, -R8 ;  /* 0x000000ffff027224 */ /* 0x000fc800078e0a08 */
[----:B------:R-:W-:-:S05]  /*0170*/  IMAD R2, R7, R2, R6 ;  /* 0x0000000207027224 */ /* 0x000fca00078e0206 */
[----:B------:R-:W-:-:S13]  /*0180*/  ISETP.GT.U32.AND P2, PT, R7, R2, PT ;  /* 0x000000020700720c */ /* 0x000fda0003f44070 */
[----:B------:R-:W-:Y:S01]  /*0190*/  @!P2 IMAD.IADD R2, R2, 0x1, -R7 ;  /* 0x000000010202a824 */ /* 0x000fe200078e0a07 */
[----:B------:R-:W-:Y:S01]  /*01a0*/  @!P2 IADD3 R8, PT, PT, R8, 0x1, RZ ;  /* 0x000000010808a810 */ /* 0x000fe20007ffe0ff */
[----:B0-----:R-:W-:Y:S01]  /*01b0*/  IMAD.WIDE R4, R0, 0x4, R4 ;  /* 0x0000000400047825 */ /* 0x001fe200078e0204 */
[----:B------:R-:W-:Y:S02]  /*01c0*/  ISETP.NE.AND P2, PT, R3, RZ, PT ;  /* 0x000000ff0300720c */ /* 0x000fe40003f45270 */
[----:B------:R-:W-:Y:S02]  /*01d0*/  ISETP.GE.U32.AND P0, PT, R2, R7, PT ;  /* 0x000000070200720c */ /* 0x000fe40003f06070 */
[----:B------:R-:W0:Y:S01]  /*01e0*/  LDC.64 R6, c[0x0][0x388] ;  /* 0x0000e200ff067b82 */ /* 0x000e220000000a00 */
[----:B------:R-:W-:Y:S01]  /*01f0*/  LOP3.LUT R2, R0, R3, RZ, 0x3c, !PT ;  /* 0x0000000300027212 */ /* 0x000fe200078e3cff */
[----:B-1----:R1:W5:Y:S03]  /*0200*/  LDG.E R13, desc[UR4][R4.64] ;  /* 0x00000004040d7981 */ /* 0x002366000c1e1900 */
[----:B------:R-:W-:-:S06]  /*0210*/  ISETP.GE.AND P1, PT, R2, RZ, PT ;  /* 0x000000ff0200720c */ /* 0x000fcc0003f26270 */
[----:B------:R-:W-:-:S05]  /*0220*/  @P0 VIADD R8, R8, 0x1 ;  /* 0x0000000108080836 */ /* 0x000fca0000000000 */
[----:B------:R-:W-:-:S05]  /*0230*/  MOV R11, R8 ;  /* 0x00000008000b7202 */ /* 0x000fca0000000f00 */
[----:B------:R-:W-:Y:S01]  /*0240*/  @!P1 IMAD.MOV R11, RZ, RZ, -R11 ;  /* 0x000000ffff0b9224 */ /* 0x000fe200078e0a0b */
[----:B------:R-:W-:-:S05]  /*0250*/  @!P2 LOP3.LUT R11, RZ, R3, RZ, 0x33, !PT ;  /* 0x00000003ff0ba212 */ /* 0x000fca00078e33ff */
[C---:B0-----:R-:W-:Y:S02]  /*0260*/  IMAD.WIDE R8, R11.reuse, 0x4, R6 ;  /* 0x000000040b087825 */ /* 0x041fe400078e0206 */
[----:B------:R-:W0:Y:S03]  /*0270*/  LDC.64 R6, c[0x0][0x390] ;  /* 0x0000e400ff067b82 */ /* 0x000e260000000a00 */
[----:B------:R1:W5:Y:S01]  /*0280*/  LDG.E R12, desc[UR4][R8.64] ;  /* 0x00000004080c7981 */ /* 0x000362000c1e1900 */
[----:B------:R-:W-:Y:S01]  /*0290*/  IADD3 R2, PT, PT, -R11, RZ, RZ ;  /* 0x000000ff0b027210 */ /* 0x000fe20007ffe1ff */
[----:B------:R-:W-:Y:S04]  /*02a0*/  BSSY B0, `(.L_x_5) ;  /* 0x000000b000007945 */ /* 0x000fe80003800000 */
[----:B------:R-:W-:-:S02]  /*02b0*/  IMAD R2, R3, R2, R0 ;  /* 0x0000000203027224 */ /* 0x000fc400078e0200 */
[----:B01----:R-:W-:-:S07]  /*02c0*/  IMAD.WIDE R6, R11, 0x4, R6 ;  /* 0x000000040b067825 */ /* 0x003fce00078e0206 */
.L_x_7:
        /* <DEDUP_REMOVED lines=8> */
.L_x_6:
[----:B------:R-:W-:Y:S05]  /*0350*/  BSYNC B0 ;  /* 0x0000000000007941 */ /* 0x000fea0003800000 */
.L_x_5:
[----:B------:R-:W-:-:S13]  /*0360*/  FSETP.GT.AND P0, PT, R13, R0, PT ;  /* 0x000000000d00720b */ /* 0x000fda0003f04000 */
[----:B------:R-:W-:Y:S05]  /*0370*/  @!P0 EXIT ;  /* 0x000000000000894d */ /* 0x000fea0003800000 */
[----:B------:R-:W-:-:S05]  /*0380*/  I2FP.F32.S32 R3, R2 ;  /* 0x0000000200037245 */ /* 0x000fca0000201400 */
[----:B------:R-:W-:Y:S01]  /*0390*/  ATOMG.E.EXCH.STRONG.GPU PT, RZ, desc[UR4][R6.64], R3 ;  /* 0x8000000306ff79a8 */ /* 0x000fe2000c1ef104 */
[----:B------:R-:W-:Y:S05]  /*03a0*/  EXIT ;  /* 0x000000000000794d */ /* 0x000fea0003800000 */
.L_x_8:
        /* <DEDUP_REMOVED lines=13> */
.L_x_122:


//--------------------- .text._Z28max_over_semilast_dim_kernelPKfPfiii --------------------------
	.section	.text._Z28max_over_semilast_dim_kernelPKfPfiii,"ax",@progbits
	.align	128
        .global         _Z28max_over_semilast_dim_kernelPKfPfiii
        .type           _Z28max_over_semilast_dim_kernelPKfPfiii,@function
        .size           _Z28max_over_semilast_dim_kernelPKfPfiii,(.L_x_123 - _Z28max_over_semilast_dim_kernelPKfPfiii)
        .other          _Z28max_over_semilast_dim_kernelPKfPfiii,@"STO_CUDA_ENTRY STV_DEFAULT"
_Z28max_over_semilast_dim_kernelPKfPfiii:
.text._Z28max_over_semilast_dim_kernelPKfPfiii:
        /* <DEDUP_REMOVED lines=9> */
[----:B------:R-:W0:Y:S01]  /*0090*/  LDCU UR4, c[0x0][0x398] ;  /* 0x00007300ff0477ac */ /* 0x000e220008000800 */
[----:B------:R-:W-:Y:S01]  /*00a0*/  IABS R14, R0 ;  /* 0x00000000000e7213 */ /* 0x000fe20000000000 */
[----:B------:R-:W1:Y:S01]  /*00b0*/  LDCU.64 UR6, c[0x0][0x388] ;  /* 0x00007100ff0677ac */ /* 0x000e620008000a00 */
[----:B0-----:R-:W-:Y:S01]  /*00c0*/  IMAD R3, R2, UR4, RZ ;  /* 0x0000000402037c24 */ /* 0x001fe2000f8e02ff */
[----:B------:R-:W-:Y:S01]  /*00d0*/  IABS R4, R2 ;  /* 0x0000000200047213 */ /* 0x000fe20000000000 */
[----:B------:R-:W0:Y:S03]  /*00e0*/  LDCU.64 UR4, c[0x0][0x358] ;  /* 0x00006b00ff0477ac */ /* 0x000e260008000a00 */
[----:B------:R-:W-:Y:S01]  /*00f0*/  IABS R5, R3 ;  /* 0x0000000300057213 */ /* 0x000fe20000000000 */
[----:B------:R-:W2:Y:S08]  /*0100*/  I2F.RP R11, R4 ;  /* 0x00000004000b7306 */ /* 0x000eb00000209400 */
[----:B------:R-:W3:Y:S08]  /*0110*/  I2F.RP R10, R5 ;  /* 0x00000005000a7306 */ /* 0x000ef00000209400 */
[----:B--2---:R-:W2:Y:S08]  /*0120*/  MUFU.RCP R11, R11 ;  /* 0x0000000b000b7308 */ /* 0x004eb00000001000 */
[----:B---3--:R-:W3:Y:S01]  /*0130*/  MUFU.RCP R10, R10 ;  /* 0x0000000a000a7308 */ /* 0x008ee20000001000 */
[----:B--2---:R-:W-:-:S07]  /*0140*/  VIADD R8, R11, 0xffffffe ;  /* 0x0ffffffe0b087836 */ /* 0x004fce0000000000 */
[----:B------:R2:W4:Y:S01]  /*0150*/  F2I.FTZ.U32.TRUNC.NTZ R9, R8 ;  /* 0x0000000800097305 */ /* 0x000522000021f000 */
[----:B---3--:R-:W-:-:S07]  /*0160*/  VIADD R6, R10, 0xffffffe ;  /* 0x0ffffffe0a067836 */ /* 0x008fce0000000000 */
[----:B------:R3:W1:Y:S01]  /*0170*/  F2I.FTZ.U32.TRUNC.NTZ R7, R6 ;  /* 0x0000000600077305 */ /* 0x000662000021f000 */
[----:B--2---:R-:W-:Y:S02]  /*0180*/  IMAD.MOV.U32 R8, RZ, RZ, RZ ;  /* 0x000000ffff087224 */ /* 0x004fe400078e00ff */
[----:B----4-:R-:W-:Y:S02]  /*0190*/  IMAD.MOV R13, RZ, RZ, -R9 ;  /* 0x000000ffff0d7224 */ /* 0x010fe400078e0a09 */
[----:B---3--:R-:W-:Y:S02]  /*01a0*/  IMAD.MOV.U32 R6, RZ, RZ, RZ ;  /* 0x000000ffff067224 */ /* 0x008fe400078e00ff */
[----:B------:R-:W-:Y:S01]  /*01b0*/  IMAD R13, R13, R4, RZ ;  /* 0x000000040d0d7224 */ /* 0x000fe200078e02ff */
[----:B-1----:R-:W-:-:S03]  /*01c0*/  IADD3 R12, PT, PT, RZ, -R7, RZ ;  /* 0x80000007ff0c7210 */ /* 0x002fc60007ffe0ff */
[----:B------:R-:W-:Y:S01]  /*01d0*/  IMAD.HI.U32 R9, R9, R13, R8 ;  /* 0x0000000d09097227 */ /* 0x000fe200078e0008 */
[----:B------:R-:W-:-:S03]  /*01e0*/  IABS R8, R3 ;  /* 0x0000000300087213 */ /* 0x000fc60000000000 */
[----:B------:R-:W-:Y:S01]  /*01f0*/  IMAD R11, R12, R5, RZ ;  /* 0x000000050c0b7224 */ /* 0x000fe200078e02ff */
[----:B------:R-:W-:Y:S01]  /*0200*/  IADD3 R8, PT, PT, RZ, -R8, RZ ;  /* 0x80000008ff087210 */ /* 0x000fe20007ffe0ff */
[----:B------:R-:W-:Y:S02]  /*0210*/  IMAD.MOV.U32 R13, RZ, RZ, R14 ;  /* 0x000000ffff0d7224 */ /* 0x000fe400078e000e */
[----:B------:R-:W-:-:S04]  /*0220*/  IMAD.HI.U32 R6, R7, R11, R6 ;  /* 0x0000000b07067227 */ /* 0x000fc800078e0006 */
[----:B------:R-:W-:-:S04]  /*0230*/  IMAD.HI.U32 R9, R9, R13, RZ ;  /* 0x0000000d09097227 */ /* 0x000fc800078e00ff */
[----:B------:R-:W-:-:S04]  /*0240*/  IMAD.HI.U32 R6, R6, R13, RZ ;  /* 0x0000000d06067227 */ /* 0x000fc800078e00ff */
[----:B------:R-:W-:Y:S02]  /*0250*/  IMAD R8, R6, R8, R13 ;  /* 0x0000000806087224 */ /* 0x000fe400078e020d */
[----:B------:R-:W-:-:S03]  /*0260*/  IMAD.MOV R9, RZ, RZ, -R9 ;  /* 0x000000ffff097224 */ /* 0x000fc600078e0a09 */
[----:B------:R-:W-:Y:S01]  /*0270*/  ISETP.GT.U32.AND P0, PT, R5, R8, PT ;  /* 0x000000080500720c */ /* 0x000fe20003f04070 */
[----:B------:R-:W-:-:S05]  /*0280*/  IMAD R7, R4, R9, R13 ;  /* 0x0000000904077224 */ /* 0x000fca00078e020d */
[----:B------:R-:W-:-:S07]  /*0290*/  ISETP.GT.U32.AND P1, PT, R4, R7, PT ;  /* 0x000000070400720c */ /* 0x000fce0003f24070 */
[----:B------:R-:W-:Y:S02]  /*02a0*/  @!P0 IMAD.IADD R8, R8, 0x1, -R5 ;  /* 0x0000000108088824 */ /* 0x000fe400078e0a05 */
[----:B------:R-:W-:Y:S01]  /*02b0*/  @!P0 VIADD R6, R6, 0x1 ;  /* 0x0000000106068836 */ /* 0x000fe20000000000 */
[----:B------:R-:W-:Y:S02]  /*02c0*/  ISETP.GE.AND P0, PT, R0, RZ, PT ;  /* 0x000000ff0000720c */ /* 0x000fe40003f06270 */
[----:B------:R-:W-:Y:S02]  /*02d0*/  ISETP.GE.U32.AND P4, PT, R8, R5, PT ;  /* 0x000000050800720c */ /* 0x000fe40003f86070 */
[----:B------:R-:W-:Y:S02]  /*02e0*/  @!P1 IADD3 R7, PT, PT, R7, -R4, RZ ;  /* 0x8000000407079210 */ /* 0x000fe40007ffe0ff */
[----:B------:R-:W-:Y:S02]  /*02f0*/  LOP3.LUT R5, R0, R3, RZ, 0x3c, !PT ;  /* 0x0000000300057212 */ /* 0x000fe400078e3cff */
[----:B------:R-:W-:-:S02]  /*0300*/  ISETP.GT.U32.AND P3, PT, R4, R7, PT ;  /* 0x000000070400720c */ /* 0x000fc40003f64070 */
[----:B------:R-:W-:Y:S02]  /*0310*/  ISETP.GE.AND P2, PT, R5, RZ, PT ;  /* 0x000000ff0500720c */ /* 0x000fe40003f46270 */
[----:B------:R-:W-:-:S03]  /*0320*/  ISETP.NE.AND P1, PT, R3, RZ, PT ;  /* 0x000000ff0300720c */ /* 0x000fc60003f25270 */
[----:B------:R-:W-:Y:S01]  /*0330*/  @P4 VIADD R6, R6, 0x1 ;  /* 0x0000000106064836 */ /* 0x000fe20000000000 */
[----:B------:R-:W-:-:S05]  /*0340*/  ISETP.NE.AND P4, PT, R2, RZ, PT ;  /* 0x000000ff0200720c */ /* 0x000fca0003f85270 */
[----:B------:R-:W-:Y:S02]  /*0350*/  @!P3 IADD3 R7, PT, PT, R7, -R4, RZ ;  /* 0x800000040707b210 */ /* 0x000fe40007ffe0ff */
[----:B------:R-:W1:Y:S01]  /*0360*/  LDC.64 R4, c[0x0][0x380] ;  /* 0x0000e000ff047b82 */ /* 0x000e620000000a00 */
[----:B------:R-:W-:Y:S01]  /*0370*/  @!P2 IMAD.MOV R6, RZ, RZ, -R6 ;  /* 0x000000ffff06a224 */ /* 0x000fe200078e0a06 */
[----:B------:R-:W-:Y:S01]  /*0380*/  @!P1 LOP3.LUT R6, RZ, R3, RZ, 0x33, !PT ;  /* 0x00000003ff069212 */ /* 0x000fe200078e33ff */
[----:B------:R-:W-:-:S03]  /*0390*/  @!P0 IMAD.MOV R7, RZ, RZ, -R7 ;  /* 0x000000ffff078224 */ /* 0x000fc600078e0a07 */
[-C--:B------:R-:W-:Y:S01]  /*03a0*/  @!P4 LOP3.LUT R7, RZ, R2.reuse, RZ, 0x33, !PT ;  /* 0x00000002ff07c212 */ /* 0x080fe200078e33ff */
[----:B------:R-:W-:-:S03]  /*03b0*/  IMAD R2, R6, R2, RZ ;  /* 0x0000000206027224 */ /* 0x000fc600078e02ff */
[----:B------:R-:W-:Y:S02]  /*03c0*/  SHF.R.S32.HI R3, RZ, 0x1f, R7 ;  /* 0x0000001fff037819 */ /* 0x000fe40000011407 */
[----:B------:R-:W-:Y:S02]  /*03d0*/  IADD3 R7, P0, PT, R7, R2, RZ ;  /* 0x0000000207077210 */ /* 0x000fe40007f1e0ff */
[----:B------:R-:W-:-:S04]  /*03e0*/  SHF.R.S32.HI R2, RZ, 0x1f, R2 ;  /* 0x0000001fff027819 */ /* 0x000fc80000011402 */
[----:B------:R-:W-:Y:S02]  /*03f0*/  IADD3.X R8, PT, PT, R3, R2, RZ, P0, !PT ;  /* 0x0000000203087210 */ /* 0x000fe400007fe4ff */
[----:B------:R-:W-:Y:S01]  /*0400*/  LEA R6, P0, R7, UR6, 0x2 ;  /* 0x0000000607067c11 */ /* 0x000fe2000f8010ff */
[----:B-1----:R-:W-:-:S03]  /*0410*/  IMAD.WIDE R2, R0, 0x4, R4 ;  /* 0x0000000400027825 */ /* 0x002fc600078e0204 */
[----:B------:R-:W-:Y:S02]  /*0420*/  LEA.HI.X R7, R7, UR7, R8, 0x2, P0 ;  /* 0x0000000707077c11 */ /* 0x000fe400080f1408 */
[----:B0-----:R0:W5:Y:S04]  /*0430*/  LDG.E R5, desc[UR4][R2.64] ;  /* 0x0000000402057981 */ /* 0x001168000c1e1900 */
[----:B------:R0:W5:Y:S03]  /*0440*/  LDG.E R4, desc[UR4][R6.64] ;  /* 0x0000000406047981 */ /* 0x000166000c1e1900 */
.L_x_9:
[----:B-----5:R-:W-:Y:S01]  /*0450*/  FSETP.GTU.AND P0, PT, R5, R4, PT ;  /* 0x000000040500720b */ /* 0x020fe20003f0c000 */
[----:B------:R-:W-:-:S12]  /*0460*/  YIELD ;  /* 0x0000000000007946 */ /* 0x000fd80003800000 */
[----:B------:R-:W-:Y:S05]  /*0470*/  @!P0 EXIT ;  /* 0x000000000000894d */ /* 0x000fea0003800000 */
[----:B0-----:R-:W2:Y:S02]  /*0480*/  ATOMG.E.CAS.STRONG.GPU PT, R3, [R6], R4, R5 ;  /* 0x00000004060373a9 */ /* 0x001ea400001ee105 */
[----:B--2---:R-:W-:Y:S01]  /*0490*/  ISETP.NE.AND P0, PT, R4, R3, PT ;  /* 0x000000030400720c */ /* 0x004fe20003f05270 */
[----:B------:R-:W-:-:S12]  /*04a0*/  IMAD.MOV.U32 R4, RZ, RZ, R3 ;  /* 0x000000ffff047224 */ /* 0x000fd800078e0003 */
[----:B------:R-:W-:Y:S05]  /*04b0*/  @P0 BRA `(.L_x_9) ;  /* 0xfffffffc00e40947 */ /* 0x000fea000383ffff */
[----:B------:R-:W-:Y:S05]  /*04c0*/  EXIT ;  /* 0x000000000000794d */ /* 0x000fea0003800000 */
.L_x_10:
        /* <DEDUP_REMOVED lines=11> */
.L_x_123:


//--------------------- .text._Z24max_over_last_dim_kernelPKfPfii --------------------------
	.section	.text._Z24max_over_last_dim_kernelPKfPfii,"ax",@progbits
	.align	128
        .global         _Z24max_over_last_dim_kernelPKfPfii
        .type           _Z24max_over_last_dim_kernelPKfPfii,@function
        .size           _Z24max_over_last_dim_kernelPKfPfii,(.L_x_124 - _Z24max_over_last_dim_kernelPKfPfii)
        .other          _Z24max_over_last_dim_kernelPKfPfii,@"STO_CUDA_ENTRY STV_DEFAULT"
_Z24max_over_last_dim_kernelPKfPfii:
.text._Z24max_over_last_dim_kernelPKfPfii:
        /* <DEDUP_REMOVED lines=25> */
[-C--:B------:R-:W-:Y:S01]  /*0190*/  @!P2 IADD3 R0, PT, PT, R0, -R5.reuse, RZ ;  /* 0x800000050000a210 */ /* 0x080fe20007ffe0ff */
[----:B------:R-:W-:Y:S01]  /*01a0*/  @!P2 VIADD R6, R6, 0x1 ;  /* 0x000000010606a836 */ /* 0x000fe20000000000 */
[----:B------:R-:W-:Y:S01]  /*01b0*/  ISETP.NE.AND P2, PT, R8, RZ, PT ;  /* 0x000000ff0800720c */ /* 0x000fe20003f45270 */
[C---:B0-----:R-:W-:Y:S01]  /*01c0*/  IMAD.WIDE R2, R7.reuse, 0x4, R2 ;  /* 0x0000000407027825 */ /* 0x041fe200078e0202 */
[----:B------:R-:W-:Y:S02]  /*01d0*/  ISETP.GE.U32.AND P0, PT, R0, R5, PT ;  /* 0x000000050000720c */ /* 0x000fe40003f06070 */
[----:B------:R-:W0:Y:S01]  /*01e0*/  LDC.64 R4, c[0x0][0x388] ;  /* 0x0000e200ff047b82 */ /* 0x000e220000000a00 */
[----:B------:R-:W-:Y:S02]  /*01f0*/  LOP3.LUT R0, R7, R8, RZ, 0x3c, !PT ;  /* 0x0000000807007212 */ /* 0x000fe400078e3cff */
[----:B-1----:R1:W5:Y:S02]  /*0200*/  LDG.E R7, desc[UR4][R2.64] ;  /* 0x0000000402077981 */ /* 0x002364000c1e1900 */
[----:B------:R-:W-:-:S06]  /*0210*/  ISETP.GE.AND P1, PT, R0, RZ, PT ;  /* 0x000000ff0000720c */ /* 0x000fcc0003f26270 */
[----:B------:R-:W-:-:S07]  /*0220*/  @P0 IADD3 R6, PT, PT, R6, 0x1, RZ ;  /* 0x0000000106060810 */ /* 0x000fce0007ffe0ff */
[----:B------:R-:W-:Y:S01]  /*0230*/  @!P1 IMAD.MOV R6, RZ, RZ, -R6 ;  /* 0x000000ffff069224 */ /* 0x000fe200078e0a06 */
[----:B------:R-:W-:-:S05]  /*0240*/  @!P2 LOP3.LUT R6, RZ, R8, RZ, 0x33, !PT ;  /* 0x00000008ff06a212 */ /* 0x000fca00078e33ff */
[----:B0-----:R-:W-:-:S05]  /*0250*/  IMAD.WIDE R4, R6, 0x4, R4 ;  /* 0x0000000406047825 */ /* 0x001fca00078e0204 */
[----:B------:R1:W5:Y:S02]  /*0260*/  LDG.E R6, desc[UR4][R4.64] ;  /* 0x0000000404067981 */ /* 0x000364000c1e1900 */
.L_x_11:
[----:B-----5:R-:W-:Y:S01]  /*0270*/  FSETP.GTU.AND P0, PT, R7, R6, PT ;  /* 0x000000060700720b */ /* 0x020fe20003f0c000 */
[----:B------:R-:W-:-:S12]  /*0280*/  YIELD ;  /* 0x0000000000007946 */ /* 0x000fd80003800000 */
[----:B------:R-:W-:Y:S05]  /*0290*/  @!P0 EXIT ;  /* 0x000000000000894d */ /* 0x000fea0003800000 */
[----:B-1----:R-:W2:Y:S02]  /*02a0*/  ATOMG.E.CAS.STRONG.GPU PT, R3, [R4], R6, R7 ;  /* 0x00000006040373a9 */ /* 0x002ea400001ee107 */
[-C--:B--2---:R-:W-:Y:S02]  /*02b0*/  ISETP.NE.AND P0, PT, R6, R3.reuse, PT ;  /* 0x000000030600720c */ /* 0x084fe40003f05270 */
[----:B------:R-:W-:-:S11]  /*02c0*/  MOV R6, R3 ;  /* 0x0000000300067202 */ /* 0x000fd60000000f00 */
[----:B------:R-:W-:Y:S05]  /*02d0*/  @P0 BRA `(.L_x_11) ;  /* 0xfffffffc00e40947 */ /* 0x000fea000383ffff */
[----:B------:R-:W-:Y:S05]  /*02e0*/  EXIT ;  /* 0x000000000000794d */ /* 0x000fea0003800000 */
.L_x_12:
        /* <DEDUP_REMOVED lines=9> */
.L_x_124:


//--------------------- .text._Z11is_w_kernelPfPKfS1_ff --------------------------
	.section	.text._Z11is_w_kernelPfPKfS1_ff,"ax",@progbits
	.align	128
        .global         _Z11is_w_kernelPfPKfS1_ff
        .type           _Z11is_w_kernelPfPKfS1_ff,@function
        .size           _Z11is_w_kernelPfPKfS1_ff,(.L_x_117 - _Z11is_w_kernelPfPKfS1_ff)
        .other          _Z11is_w_kernelPfPKfS1_ff,@"STO_CUDA_ENTRY STV_DEFAULT"
_Z11is_w_kernelPfPKfS1_ff:
.text._Z11is_w_kernelPfPKfS1_ff:
[----:B------:R-:W-:Y:S01]  /*0000*/  LDC R1, c[0x0][0x37c] ;  /* 0x0000df00ff017b82 */ /* 0x000fe20000000800 */
[----:B------:R-:W0:Y:S07]  /*0010*/  S2R R3, SR_TID.X ;  /* 0x0000000000037919 */ /* 0x000e2e0000002100 */
[----:B------:R-:W0:Y:S08]  /*0020*/  S2UR UR4, SR_CTAID.X ;  /* 0x00000000000479c3 */ /* 0x000e300000002500 */
[----:B------:R-:W0:Y:S08]  /*0030*/  LDC R0, c[0x0][0x360] ;  /* 0x0000d800ff007b82 */ /* 0x000e300000000800 */
[----:B------:R-:W1:Y:S01]  /*0040*/  LDC R5, c[0x0][0x39c] ;  /* 0x0000e700ff057b82 */ /* 0x000e620000000800 */
[----:B0-----:R-:W-:-:S05]  /*0050*/  IMAD R0, R0, UR4, R3 ;  /* 0x0000000400007c24 */ /* 0x001fca000f8e0203 */
[----:B------:R-:W-:-:S04]  /*0060*/  SHF.R.S32.HI R3, RZ, 0x1f, R0 ;  /* 0x0000001fff037819 */ /* 0x000fc80000011400 */
[----:B------:R-:W-:-:S04]  /*0070*/  LEA.HI R3, R3, R0, RZ, 0x5 ;  /* 0x0000000003037211 */ /* 0x000fc800078f28ff */
[----:B------:R-:W-:-:S05]  /*0080*/  LOP3.LUT R3, R3, 0xffffffe0, RZ, 0xc0, !PT ;  /* 0xffffffe003037812 */ /* 0x000fca00078ec0ff */
[----:B------:R-:W-:-:S05]  /*0090*/  IMAD.IADD R7, R0, 0x1, -R3 ;  /* 0x0000000100077824 */ /* 0x000fca00078e0a03 */
[----:B------:R-:W-:-:S04]  /*00a0*/  I2FP.F32.S32 R4, R7 ;  /* 0x0000000700047245 */ /* 0x000fc80000201400 */
[----:B-1----:R-:W-:-:S13]  /*00b0*/  FSETP.GE.AND P0, PT, R4, R5, PT ;  /* 0x000000050400720b */ /* 0x002fda0003f06000 */
[----:B------:R-:W-:Y:S05]  /*00c0*/  @P0 EXIT ;  /* 0x000000000000094d */ /* 0x000fea0003800000 */
[----:B------:R-:W0:Y:S01]  /*00d0*/  LDC.64 R8, c[0x0][0x390] ;  /* 0x0000e400ff087b82 */ /* 0x000e220000000a00 */
[----:B------:R-:W0:Y:S07]  /*00e0*/  LDCU.64 UR4, c[0x0][0x358] ;  /* 0x00006b00ff0477ac */ /* 0x000e2e0008000a00 */
[----:B------:R-:W1:Y:S01]  /*00f0*/  LDC.64 R10, c[0x0][0x388] ;  /* 0x0000e200ff0a7b82 */ /* 0x000e620000000a00 */
[----:B0-----:R-:W2:Y:S02]  /*0100*/  LDG.E R8, desc[UR4][R8.64] ;  /* 0x0000000408087981 */ /* 0x001ea4000c1e1900 */
[----:B--2---:R-:W1:Y:S02]  /*0110*/  F2I.TRUNC.NTZ R3, R8 ;  /* 0x0000000800037305 */ /* 0x004e64000020f100 */
[----:B-1----:R-:W-:-:S06]  /*0120*/  IMAD.WIDE R10, R3, 0x4, R10 ;  /* 0x00000004030a7825 */ /* 0x002fcc00078e020a */
[----:B------:R-:W2:Y:S01]  /*0130*/  LDG.E R10, desc[UR4][R10.64] ;  /* 0x000000040a0a7981 */ /* 0x000ea2000c1e1900 */
[----:B------:R-:W-:Y:S02]  /*0140*/  HFMA2 R3, -RZ, RZ, 1.875, 0 ;  /* 0x3f800000ff037431 */ /* 0x000fe400000001ff */
[----:B--2---:R-:W-:-:S04]  /*0150*/  FFMA R0, R10, R5, 9.9999999747524270788e-07 ;  /* 0x358637bd0a007423 */ /* 0x004fc80000000005 */
[----:B------:R-:W-:-:S05]  /*0160*/  VIADD R2, R0, 0x1800000 ;  /* 0x0180000000027836 */ /* 0x000fca0000000000 */
[----:B------:R-:W-:-:S04]  /*0170*/  LOP3.LUT R2, R2, 0x7f800000, RZ, 0xc0, !PT ;  /* 0x7f80000002027812 */ /* 0x000fc800078ec0ff */
[----:B------:R-:W-:-:S13]  /*0180*/  ISETP.GT.U32.AND P0, PT, R2, 0x1ffffff, PT ;  /* 0x01ffffff0200780c */ /* 0x000fda0003f04070 */
[----:B------:R-:W-:Y:S05]  /*0190*/  @P0 BRA `(.L_x_13) ;  /* 0x00000000000c0947 */ /* 0x000fea0003800000 */
[----:B------:R-:W-:-:S07]  /*01a0*/  MOV R14, 0x1c0 ;  /* 0x000001c0000e7802 */ /* 0x000fce0000000f00 */
[----:B------:R-:W-:Y:S05]  /*01b0*/  CALL.REL.NOINC `($__internal_0_$__cuda_sm20_rcp_rn_f32_slowpath) ;  /* 0x0000000c00d87944 */ /* 0x000fea0003c00000 */
[----:B------:R-:W-:Y:S05]  /*01c0*/  BRA `(.L_x_14) ;  /* 0x0000000000107947 */ /* 0x000fea0003800000 */
.L_x_13:
[----:B------:R-:W0:Y:S02]  /*01d0*/  MUFU.RCP R5, R0 ;  /* 0x0000000000057308 */ /* 0x000e240000001000 */
[----:B0-----:R-:W-:-:S04]  /*01e0*/  FFMA R2, R0, R5, -1 ;  /* 0xbf80000000027423 */ /* 0x001fc80000000005 */
[----:B------:R-:W-:-:S04]  /*01f0*/  FADD.FTZ R2, -R2, -RZ ;  /* 0x800000ff02027221 */ /* 0x000fc80000010100 */
[----:B------:R-:W-:-:S07]  /*0200*/  FFMA R0, R5, R2, R5 ;  /* 0x0000000205007223 */ /* 0x000fce0000000005 */
.L_x_14:
[C---:B------:R-:W-:Y:S01]  /*0210*/  FMUL R5, |R0|.reuse, 16777216 ;  /* 0x4b80000000057820 */ /* 0x040fe20000400200 */
[----:B------:R-:W-:Y:S01]  /*0220*/  FSETP.GEU.AND P0, PT, |R0|, 1.175494350822287508e-38, PT ;  /* 0x008000000000780b */ /* 0x000fe20003f0e200 */
[----:B------:R-:W-:Y:S03]  /*0230*/  BSSY.RECONVERGENT B0, `(.L_x_15) ;  /* 0x0000058000007945 */ /* 0x000fe60003800200 */
[----:B------:R-:W-:-:S05]  /*0240*/  FSEL R5, R5, |R0|, !P0 ;  /* 0x4000000005057208 */ /* 0x000fca0004000000 */
[----:B------:R-:W-:-:S05]  /*0250*/  VIADD R2, R5, 0xc0cafb0d ;  /* 0xc0cafb0d05027836 */ /* 0x000fca0000000000 */
[----:B------:R-:W-:Y:S02]  /*0260*/  LOP3.LUT R6, R2, 0xff800000, RZ, 0xc0, !PT ;  /* 0xff80000002067812 */ /* 0x000fe400078ec0ff */
[----:B------:R-:W-:-:S03]  /*0270*/  FSEL R2, RZ, -24, P0 ;  /* 0xc1c00000ff027808 */ /* 0x000fc60000000000 */
[----:B------:R-:W-:-:S04]  /*0280*/  IMAD.IADD R5, R5, 0x1, -R6 ;  /* 0x0000000105057824 */ /* 0x000fc800078e0a06 */
[C---:B------:R-:W-:Y:S01]  /*0290*/  FADD R9, R5.reuse, 1 ;  /* 0x3f80000005097421 */ /* 0x040fe20000000000 */
[----:B------:R-:W-:Y:S01]  /*02a0*/  FADD R8, R5, -1 ;  /* 0xbf80000005087421 */ /* 0x000fe20000000000 */
[----:B------:R-:W-:-:S03]  /*02b0*/  I2FP.F32.S32 R5, R6 ;  /* 0x0000000600057245 */ /* 0x000fc60000201400 */
[----:B------:R-:W-:Y:S01]  /*02c0*/  FADD R10, R8, R8 ;  /* 0x00000008080a7221 */ /* 0x000fe20000000000 */
[----:B------:R-:W0:Y:S01]  /*02d0*/  MUFU.RCP R9, R9 ;  /* 0x0000000900097308 */ /* 0x000e220000001000 */
[----:B------:R-:W-:Y:S02]  /*02e0*/  FFMA R2, R5, 1.1920928955078125e-07, R2 ;  /* 0x3400000005027823 */ /* 0x000fe40000000002 */
[----:B0-----:R-:W-:Y:S01]  /*02f0*/  FMUL R11, R9, R10 ;  /* 0x0000000a090b7220 */ /* 0x001fe20000400000 */
[----:B------:R-:W-:-:S03]  /*0300*/  MOV R10, 0x3a2c32e4 ;  /* 0x3a2c32e4000a7802 */ /* 0x000fc60000000f00 */
[----:B------:R-:W-:Y:S01]  /*0310*/  FADD R6, R8, -R11 ;  /* 0x8000000b08067221 */ /* 0x000fe20000000000 */
[CC--:B------:R-:W-:Y:S01]  /*0320*/  FMUL R5, R11.reuse, R11.reuse ;  /* 0x0000000b0b057220 */ /* 0x0c0fe20000400000 */
[----:B------:R-:W-:Y:S02]  /*0330*/  FFMA R15, R11, 1.4426950216293334961, R2 ;  /* 0x3fb8aa3b0b0f7823 */ /* 0x000fe40000000002 */
[----:B------:R-:W-:Y:S01]  /*0340*/  FADD R13, R6, R6 ;  /* 0x00000006060d7221 */ /* 0x000fe20000000000 */
[C---:B------:R-:W-:Y:S01]  /*0350*/  FFMA R6, R5.reuse, R10, 0.0032181653659790754318 ;  /* 0x3b52e7db05067423 */ /* 0x040fe2000000000a */
[----:B------:R-:W-:Y:S02]  /*0360*/  FADD R2, R2, -R15 ;  /* 0x8000000f02027221 */ /* 0x000fe40000000000 */
[----:B------:R-:W-:Y:S01]  /*0370*/  FFMA R8, R8, -R11, R13 ;  /* 0x8000000b08087223 */ /* 0x000fe2000000000d */
[----:B------:R-:W-:Y:S01]  /*0380*/  FFMA R6, R5, R6, 0.018033718690276145935 ;  /* 0x3c93bb7305067423 */ /* 0x000fe20000000006 */
[----:B------:R-:W-:-:S02]  /*0390*/  FFMA R13, R11, 1.4426950216293334961, R2 ;  /* 0x3fb8aa3b0b0d7823 */ /* 0x000fc40000000002 */
[----:B------:R-:W-:Y:S01]  /*03a0*/  FMUL R8, R9, R8 ;  /* 0x0000000809087220 */ /* 0x000fe20000400000 */
[C---:B------:R-:W-:Y:S01]  /*03b0*/  FFMA R6, R5.reuse, R6, 0.12022458761930465698 ;  /* 0x3df6384f05067423 */ /* 0x040fe20000000006 */
[----:B------:R-:W0:Y:S02]  /*03c0*/  LDC R9, c[0x0][0x398] ;  /* 0x0000e600ff097b82 */ /* 0x000e240000000800 */
[----:B------:R-:W-:Y:S01]  /*03d0*/  FFMA R2, R8, 1.4426950216293334961, R13 ;  /* 0x3fb8aa3b08027823 */ /* 0x000fe2000000000d */
[----:B------:R-:W-:Y:S01]  /*03e0*/  FMUL R6, R5, R6 ;  /* 0x0000000605067220 */ /* 0x000fe20000400000 */
[----:B------:R-:W-:Y:S02]  /*03f0*/  IMAD.MOV.U32 R13, RZ, RZ, 0x391fcb8e ;  /* 0x391fcb8eff0d7424 */ /* 0x000fe400078e00ff */
[----:B------:R-:W-:Y:S01]  /*0400*/  FFMA R5, R11, 1.9251366722983220825e-08, R2 ;  /* 0x32a55e340b057823 */ /* 0x000fe20000000002 */
[----:B------:R-:W-:-:S04]  /*0410*/  FMUL R2, R6, 3 ;  /* 0x4040000006027820 */ /* 0x000fc80000400000 */
[----:B------:R-:W-:-:S04]  /*0420*/  FFMA R5, R8, R2, R5 ;  /* 0x0000000208057223 */ /* 0x000fc80000000005 */
[----:B------:R-:W-:-:S04]  /*0430*/  FFMA R6, R11, R6, R5 ;  /* 0x000000060b067223 */ /* 0x000fc80000000005 */
[----:B------:R-:W-:-:S04]  /*0440*/  FADD R5, R15, R6 ;  /* 0x000000060f057221 */ /* 0x000fc80000000000 */
[----:B------:R-:W-:Y:S01]  /*0450*/  FADD R15, -R15, R5 ;  /* 0x000000050f0f7221 */ /* 0x000fe20000000100 */
[----:B0-----:R-:W-:-:S03]  /*0460*/  FMUL R2, R5, R9 ;  /* 0x0000000905027220 */ /* 0x001fc60000400000 */
[----:B------:R-:W-:Y:S01]  /*0470*/  FADD R6, R6, -R15 ;  /* 0x8000000f06067221 */ /* 0x000fe20000000000 */
[----:B------:R-:W0:Y:S01]  /*0480*/  FRND R11, R2 ;  /* 0x00000002000b7307 */ /* 0x000e220000201000 */
[-C--:B------:R-:W-:Y:S01]  /*0490*/  FFMA R5, R5, R9.reuse, -R2 ;  /* 0x0000000905057223 */ /* 0x080fe20000000802 */
[C---:B------:R-:W-:Y:S02]  /*04a0*/  FSETP.GT.AND P1, PT, |R2|.reuse, 152, PT ;  /* 0x431800000200780b */ /* 0x040fe40003f24200 */
[----:B------:R-:W-:Y:S01]  /*04b0*/  FSETP.GEU.AND P2, PT, R2, RZ, PT ;  /* 0x000000ff0200720b */ /* 0x000fe20003f4e000 */
[----:B------:R-:W-:-:S03]  /*04c0*/  FFMA R5, R6, R9, R5 ;  /* 0x0000000906057223 */ /* 0x000fc60000000005 */
[----:B------:R-:W1:Y:S01]  /*04d0*/  F2I.NTZ R8, R2 ;  /* 0x0000000200087305 */ /* 0x000e620000203100 */
[----:B0-----:R-:W-:Y:S01]  /*04e0*/  FADD R6, R2, -R11 ;  /* 0x8000000b02067221 */ /* 0x001fe20000000000 */
[----:B------:R-:W-:-:S03]  /*04f0*/  FSETP.GT.AND P0, PT, R11, RZ, PT ;  /* 0x000000ff0b00720b */ /* 0x000fc60003f04000 */
[----:B------:R-:W-:Y:S01]  /*0500*/  FADD R6, R5, R6 ;  /* 0x0000000605067221 */ /* 0x000fe20000000000 */
[----:B------:R-:W-:Y:S02]  /*0510*/  SEL R11, RZ, 0x83000000, P0 ;  /* 0x83000000ff0b7807 */ /* 0x000fe40000000000 */
[----:B------:R-:W-:Y:S01]  /*0520*/  FSETP.NEU.AND P0, PT, R0, 1, PT ;  /* 0x3f8000000000780b */ /* 0x000fe20003f0d000 */
[C---:B------:R-:W-:Y:S02]  /*0530*/  FFMA R5, R6.reuse, R13, 0.0013391353422775864601 ;  /* 0x3aaf85ed06057423 */ /* 0x040fe4000000000d */
[----:B------:R-:W-:Y:S01]  /*0540*/  VIADD R10, R11, 0x7f000000 ;  /* 0x7f0000000b0a7836 */ /* 0x000fe20000000000 */
[----:B------:R-:W-:Y:S01]  /*0550*/  FSETP.EQ.OR P0, PT, R9, RZ, !P0 ;  /* 0x000000ff0900720b */ /* 0x000fe20004702400 */
[----:B------:R-:W-:Y:S01]  /*0560*/  FFMA R5, R6, R5, 0.0096188392490148544312 ;  /* 0x3c1d985606057423 */ /* 0x000fe20000000005 */
[----:B-1----:R-:W-:-:S03]  /*0570*/  LEA R11, R8, -R11, 0x17 ;  /* 0x8000000b080b7211 */ /* 0x002fc600078eb8ff */
[----:B------:R-:W-:Y:S01]  /*0580*/  FFMA R13, R6, R5, 0.055503588169813156128 ;  /* 0x3d6357bb060d7423 */ /* 0x000fe20000000005 */
[----:B------:R-:W-:-:S03]  /*0590*/  FMUL R5, R9, 0.5 ;  /* 0x3f00000009057820 */ /* 0x000fc60000400000 */
[----:B------:R-:W-:-:S03]  /*05a0*/  FFMA R13, R6, R13, 0.24022644758224487305 ;  /* 0x3e75fdec060d7423 */ /* 0x000fc6000000000d */
[----:B------:R-:W0:Y:S01]  /*05b0*/  FRND.TRUNC R5, R5 ;  /* 0x0000000500057307 */ /* 0x000e22000020d000 */
[----:B------:R-:W-:-:S04]  /*05c0*/  FFMA R13, R6, R13, 0.69314718246459960938 ;  /* 0x3f317218060d7423 */ /* 0x000fc8000000000d */
[----:B------:R-:W-:-:S04]  /*05d0*/  FFMA R13, R6, R13, 1 ;  /* 0x3f800000060d7423 */ /* 0x000fc8000000000d */
[----:B------:R-:W-:-:S04]  /*05e0*/  FMUL R10, R13, R10 ;  /* 0x0000000a0d0a7220 */ /* 0x000fc80000400000 */
[----:B------:R-:W-:Y:S01]  /*05f0*/  FMUL R10, R10, R11 ;  /* 0x0000000b0a0a7220 */ /* 0x000fe20000400000 */
[----:B------:R-:W-:Y:S01]  /*0600*/  @P1 FSEL R10, RZ, +INF , !P2 ;  /* 0x7f800000ff0a1808 */ /* 0x000fe20005000000 */
[----:B0-----:R-:W-:-:S04]  /*0610*/  FADD R6, R5, R5 ;  /* 0x0000000505067221 */ /* 0x001fc80000000000 */
[----:B------:R-:W-:Y:S01]  /*0620*/  FADD R6, -R6, R9 ;  /* 0x0000000906067221 */ /* 0x000fe20000000100 */
[----:B------:R-:W-:Y:S06]  /*0630*/  @P0 BRA `(.L_x_16) ;  /* 0x00000000005c0947 */ /* 0x000fec0003800000 */
[----:B------:R-:W-:-:S04]  /*0640*/  FSETP.NAN.AND P0, PT, |R9|, |R9|, PT ;  /* 0x400000090900720b */ /* 0x000fc80003f08200 */
[----:B------:R-:W-:-:S13]  /*0650*/  FSETP.NUM.AND P0, PT, |R0|, |R0|, !P0 ;  /* 0x400000000000720b */ /* 0x000fda0004707200 */
[----:B------:R-:W-:Y:S01]  /*0660*/  @!P0 FADD R3, R0, R9 ;  /* 0x0000000900038221 */ /* 0x000fe20000000000 */
[----:B------:R-:W-:Y:S06]  /*0670*/  @!P0 BRA `(.L_x_16) ;  /* 0x00000000004c8947 */ /* 0x000fec0003800000 */
[----:B------:R-:W-:-:S04]  /*0680*/  FSETP.NEU.AND P0, PT, |R0|, +INF , PT ;  /* 0x7f8000000000780b */ /* 0x000fc80003f0d200 */
[----:B------:R-:W-:-:S04]  /*0690*/  FSETP.NEU.AND P0, PT, R0, RZ, P0 ;  /* 0x000000ff0000720b */ /* 0x000fc8000070d000 */
[----:B------:R-:W-:Y:S02]  /*06a0*/  FSETP.GEU.OR P1, PT, R9, RZ, P0 ;  /* 0x000000ff0900720b */ /* 0x000fe4000072e400 */
[----:B------:R-:W-:-:S07]  /*06b0*/  FSETP.NEU.AND P2, PT, |R6|, 1, !P0 ;  /* 0x3f8000000600780b */ /* 0x000fce000474d200 */
[----:B------:R-:W-:-:S05]  /*06c0*/  @!P0 FADD R2, R0, R0 ;  /* 0x0000000000028221 */ /* 0x000fca0000000000 */
[----:B------:R-:W-:-:S04]  /*06d0*/  @!P1 LOP3.LUT R2, R2, 0x7f800000, RZ, 0x3c, !PT ;  /* 0x7f80000002029812 */ /* 0x000fc800078e3cff */
[----:B------:R-:W-:-:S05]  /*06e0*/  @P2 LOP3.LUT R2, R2, 0x7fffffff, RZ, 0xc0, !PT ;  /* 0x7fffffff02022812 */ /* 0x000fca00078ec0ff */
[----:B------:R-:W-:Y:S01]  /*06f0*/  @!P0 IMAD.MOV.U32 R3, RZ, RZ, R2 ;  /* 0x000000ffff038224 */ /* 0x000fe200078e0002 */
[----:B------:R-:W-:Y:S06]  /*0700*/  @!P0 BRA `(.L_x_16) ;  /* 0x0000000000288947 */ /* 0x000fec0003800000 */
[----:B------:R-:W-:Y:S02]  /*0710*/  FSETP.NEU.AND P0, PT, |R9|, +INF , PT ;  /* 0x7f8000000900780b */ /* 0x000fe40003f0d200 */
[----:B------:R-:W-:-:S13]  /*0720*/  FSETP.EQ.AND P1, PT, R0, -1, PT ;  /* 0xbf8000000000780b */ /* 0x000fda0003f22000 */
[----:B------:R-:W-:Y:S05]  /*0730*/  @!P0 BRA P1, `(.L_x_16) ;  /* 0x00000000001c8947 */ /* 0x000fea0000800000 */
[----:B------:R-:W-:Y:S01]  /*0740*/  FSETP.GEU.AND P1, PT, R0, RZ, PT ;  /* 0x000000ff0000720b */ /* 0x000fe20003f2e000 */
[----:B------:R-:W-:-:S12]  /*0750*/  IMAD.MOV.U32 R3, RZ, RZ, R10 ;  /* 0x000000ffff037224 */ /* 0x000fd800078e000a */
[----:B------:R-:W0:Y:S01]  /*0760*/  @!P1 FRND.FLOOR R0, R9 ;  /* 0x0000000900009307 */ /* 0x000e220000205000 */
[----:B------:R-:W-:Y:S02]  /*0770*/  @!P1 FSETP.NEU.AND P2, PT, |R6|, 1, PT ;  /* 0x3f8000000600980b */ /* 0x000fe40003f4d200 */
[----:B0-----:R-:W-:Y:S02]  /*0780*/  @!P1 FSETP.NEU.AND P0, PT, R0, R9, PT ;  /* 0x000000090000920b */ /* 0x001fe40003f0d000 */
[----:B------:R-:W-:-:S04]  /*0790*/  @!P1 FSEL R0, R10, -R10, P2 ;  /* 0x8000000a0a009208 */ /* 0x000fc80001000000 */
[----:B------:R-:W-:-:S07]  /*07a0*/  @!P1 FSEL R3, R0, +QNAN , !P0 ;  /* 0x7fffffff00039808 */ /* 0x000fce0004000000 */
.L_x_16:
[----:B------:R-:W-:Y:S05]  /*07b0*/  BSYNC.RECONVERGENT B0 ;  /* 0x0000000000007941 */ /* 0x000fea0003800200 */
.L_x_15:
[----:B------:R-:W0:Y:S01]  /*07c0*/  LDCU UR6, c[0x0][0x39c] ;  /* 0x00007380ff0677ac */ /* 0x000e220008000800 */
[----:B------:R-:W-:Y:S01]  /*07d0*/  BSSY.RECONVERGENT B0, `(.L_x_17) ;  /* 0x0000075000007945 */ /* 0x000fe20003800200 */
[----:B------:R-:W-:Y:S02]  /*07e0*/  MOV R8, 0xff800000 ;  /* 0xff80000000087802 */ /* 0x000fe40000000f00 */
[----:B0-----:R-:W-:-:S13]  /*07f0*/  FSETP.GEU.AND P0, PT, R4, UR6, PT ;  /* 0x0000000604007c0b */ /* 0x001fda000bf0e000 */
[----:B------:R-:W-:Y:S05]  /*0800*/  @P0 BRA `(.L_x_18) ;  /* 0x0000000400c40947 */ /* 0x000fea0003800000 */
[----:B------:R-:W0:Y:S01]  /*0810*/  LDC R10, c[0x0][0x39c] ;  /* 0x0000e700ff0a7b82 */ /* 0x000e220000000800 */
[----:B------:R1:W2:Y:S01]  /*0820*/  FRND.FLOOR R12, R9 ;  /* 0x00000009000c7307 */ /* 0x0002a20000205000 */
[----:B------:R-:W-:-:S06]  /*0830*/  IMAD.MOV.U32 R8, RZ, RZ, -0x800000 ;  /* 0xff800000ff087424 */ /* 0x000fcc00078e00ff */
[----:B------:R-:W3:Y:S08]  /*0840*/  LDC R11, c[0x0][0x398] ;  /* 0x0000e600ff0b7b82 */ /* 0x000ef00000000800 */
[----:B-12---:R-:W4:Y:S02]  /*0850*/  LDC.64 R4, c[0x0][0x388] ;  /* 0x0000e200ff047b82 */ /* 0x006f240000000a00 */
.L_x_24:
[----:B----4-:R-:W-:-:S06]  /*0860*/  IMAD.WIDE R14, R7, 0x4, R4 ;  /* 0x00000004070e7825 */ /* 0x010fcc00078e0204 */
[----:B------:R-:W2:Y:S01]  /*0870*/  LDG.E R15, desc[UR4][R14.64] ;  /* 0x000000040e0f7981 */ /* 0x000ea2000c1e1900 */
[----:B------:R-:W-:Y:S01]  /*0880*/  VIADD R7, R7, 0x20 ;  /* 0x0000002007077836 */ /* 0x000fe20000000000 */
[----:B------:R-:W-:Y:S04]  /*0890*/  BSSY.RECONVERGENT B1, `(.L_x_19) ;  /* 0x0000010000017945 */ /* 0x000fe80003800200 */
[----:B------:R-:W-:-:S04]  /*08a0*/  I2FP.F32.S32 R9, R7 ;  /* 0x0000000700097245 */ /* 0x000fc80000201400 */
[-C--:B0-----:R-:W-:Y:S01]  /*08b0*/  FSETP.GEU.AND P1, PT, R9, R10.reuse, PT ;  /* 0x0000000a0900720b */ /* 0x081fe20003f2e000 */
[----:B--2---:R-:W-:-:S05]  /*08c0*/  FFMA R13, R15, R10, 9.9999999747524270788e-07 ;  /* 0x358637bd0f0d7423 */ /* 0x004fca000000000a */
[----:B------:R-:W-:-:S04]  /*08d0*/  IADD3 R0, PT, PT, R13, 0x1800000, RZ ;  /* 0x018000000d007810 */ /* 0x000fc80007ffe0ff */
[----:B------:R-:W-:-:S04]  /*08e0*/  LOP3.LUT R0, R0, 0x7f800000, RZ, 0xc0, !PT ;  /* 0x7f80000000007812 */ /* 0x000fc800078ec0ff */
[----:B------:R-:W-:-:S13]  /*08f0*/  ISETP.GT.U32.AND P0, PT, R0, 0x1ffffff, PT ;  /* 0x01ffffff0000780c */ /* 0x000fda0003f04070 */
[----:B------:R-:W-:Y:S05]  /*0900*/  @P0 BRA `(.L_x_20) ;  /* 0x0000000000100947 */ /* 0x000fea0003800000 */
[----:B------:R-:W-:Y:S01]  /*0910*/  IMAD.MOV.U32 R0, RZ, RZ, R13 ;  /* 0x000000ffff007224 */ /* 0x000fe200078e000d */
[----:B------:R-:W-:-:S07]  /*0920*/  MOV R14, 0x940 ;  /* 0x00000940000e7802 */ /* 0x000fce0000000f00 */
[----:B---3--:R-:W-:Y:S05]  /*0930*/  CALL.REL.NOINC `($__internal_0_$__cuda_sm20_rcp_rn_f32_slowpath) ;  /* 0x0000000400f87944 */ /* 0x008fea0003c00000 */
[----:B------:R-:W-:Y:S05]  /*0940*/  BRA `(.L_x_21) ;  /* 0x0000000000107947 */ /* 0x000fea0003800000 */
.L_x_20:
[----:B------:R-:W0:Y:S02]  /*0950*/  MUFU.RCP R0, R13 ;  /* 0x0000000d00007308 */ /* 0x000e240000001000 */
[----:B0-----:R-:W-:-:S04]  /*0960*/  FFMA R2, R13, R0, -1 ;  /* 0xbf8000000d027423 */ /* 0x001fc80000000000 */
[----:B------:R-:W-:-:S04]  /*0970*/  FADD.FTZ R9, -R2, -RZ ;  /* 0x800000ff02097221 */ /* 0x000fc80000010100 */
[----:B------:R-:W-:-:S07]  /*0980*/  FFMA R0, R0, R9, R0 ;  /* 0x0000000900007223 */ /* 0x000fce0000000000 */
.L_x_21:
[----:B------:R-:W-:Y:S05]  /*0990*/  BSYNC.RECONVERGENT B1 ;  /* 0x0000000000017941 */ /* 0x000fea0003800200 */
.L_x_19:
[C---:B------:R-:W-:Y:S01]  /*09a0*/  FMUL R9, |R0|.reuse, 16777216 ;  /* 0x4b80000000097820 */ /* 0x040fe20000400200 */
[----:B------:R-:W-:Y:S01]  /*09b0*/  FSETP.GEU.AND P0, PT, |R0|, 1.175494350822287508e-38, PT ;  /* 0x008000000000780b */ /* 0x000fe20003f0e200 */
[----:B------:R-:W-:Y:S01]  /*09c0*/  IMAD.MOV.U32 R19, RZ, RZ, 0x3a2c32e4 ;  /* 0x3a2c32e4ff137424 */ /* 0x000fe200078e00ff */
[----:B------:R-:W-:Y:S02]  /*09d0*/  BSSY.RECONVERGENT B1, `(.L_x_22) ;  /* 0x0000052000017945 */ /* 0x000fe40003800200 */
[----:B------:R-:W-:-:S05]  /*09e0*/  FSEL R9, R9, |R0|, !P0 ;  /* 0x4000000009097208 */ /* 0x000fca0004000000 */
[----:B------:R-:W-:-:S05]  /*09f0*/  VIADD R2, R9, 0xc0cafb0d ;  /* 0xc0cafb0d09027836 */ /* 0x000fca0000000000 */
[----:B------:R-:W-:-:S04]  /*0a00*/  LOP3.LUT R2, R2, 0xff800000, RZ, 0xc0, !PT ;  /* 0xff80000002027812 */ /* 0x000fc800078ec0ff */
[-C--:B------:R-:W-:Y:S02]  /*0a10*/  IADD3 R9, PT, PT, R9, -R2.reuse, RZ ;  /* 0x8000000209097210 */ /* 0x080fe40007ffe0ff */
[----:B------:R-:W-:-:S03]  /*0a20*/  I2FP.F32.S32 R14, R2 ;  /* 0x00000002000e7245 */ /* 0x000fc60000201400 */
[C---:B------:R-:W-:Y:S01]  /*0a30*/  FADD R16, R9.reuse, 1 ;  /* 0x3f80000009107421 */ /* 0x040fe20000000000 */
[----:B------:R-:W-:Y:S01]  /*0a40*/  FADD R15, R9, -1 ;  /* 0xbf800000090f7421 */ /* 0x000fe20000000000 */
[----:B------:R-:W-:-:S03]  /*0a50*/  FSEL R9, RZ, -24, P0 ;  /* 0xc1c00000ff097808 */ /* 0x000fc60000000000 */
[----:B------:R-:W-:Y:S01]  /*0a60*/  FADD R13, R15, R15 ;  /* 0x0000000f0f0d7221 */ /* 0x000fe20000000000 */
[----:B------:R-:W0:Y:S03]  /*0a70*/  MUFU.RCP R16, R16 ;  /* 0x0000001000107308 */ /* 0x000e260000001000 */
[----:B0-----:R-:W-:Y:S01]  /*0a80*/  FMUL R2, R16, R13 ;  /* 0x0000000d10027220 */ /* 0x001fe20000400000 */
[----:B------:R-:W-:-:S03]  /*0a90*/  FFMA R13, R14, 1.1920928955078125e-07, R9 ;  /* 0x340000000e0d7823 */ /* 0x000fc60000000009 */
        /* <DEDUP_REMOVED lines=11> */
[----:B------:R-:W-:Y:S02]  /*0b50*/  IMAD.MOV.U32 R16, RZ, RZ, 0x391fcb8e ;  /* 0x391fcb8eff107424 */ /* 0x000fe400078e00ff */
[----:B------:R-:W-:Y:S01]  /*0b60*/  FFMA R13, R15, 1.4426950216293334961, R18 ;  /* 0x3fb8aa3b0f0d7823 */ /* 0x000fe20000000012 */
[----:B------:R-:W-:-:S03]  /*0b70*/  FMUL R17, R14, R17 ;  /* 0x000000110e117220 */ /* 0x000fc60000400000 */
[----:B------:R-:W-:Y:S01]  /*0b80*/  FFMA R14, R2, 1.9251366722983220825e-08, R13 ;  /* 0x32a55e34020e7823 */ /* 0x000fe2000000000d */
[----:B------:R-:W-:-:S04]  /*0b90*/  FMUL R13, R17, 3 ;  /* 0x40400000110d7820 */ /* 0x000fc80000400000 */
[----:B------:R-:W-:-:S04]  /*0ba0*/  FFMA R14, R15, R13, R14 ;  /* 0x0000000d0f0e7223 */ /* 0x000fc8000000000e */
[----:B------:R-:W-:-:S04]  /*0bb0*/  FFMA R14, R2, R17, R14 ;  /* 0x00000011020e7223 */ /* 0x000fc8000000000e */
[----:B------:R-:W-:-:S04]  /*0bc0*/  FADD R13, R9, R14 ;  /* 0x0000000e090d7221 */ /* 0x000fc80000000000 */
[----:B---3--:R-:W-:Y:S01]  /*0bd0*/  FMUL R2, R13, R11 ;  /* 0x0000000b0d027220 */ /* 0x008fe20000400000 */
[----:B------:R-:W-:-:S03]  /*0be0*/  FADD R9, -R9, R13 ;  /* 0x0000000d09097221 */ /* 0x000fc60000000100 */
[----:B------:R-:W0:Y:S01]  /*0bf0*/  FRND R15, R2 ;  /* 0x00000002000f7307 */ /* 0x000e220000201000 */
[----:B------:R-:W-:Y:S01]  /*0c00*/  FADD R14, R14, -R9 ;  /* 0x800000090e0e7221 */ /* 0x000fe20000000000 */
[-C--:B------:R-:W-:Y:S01]  /*0c10*/  FFMA R13, R13, R11.reuse, -R2 ;  /* 0x0000000b0d0d7223 */ /* 0x080fe20000000802 */
[C---:B------:R-:W-:Y:S02]  /*0c20*/  FSETP.GT.AND P2, PT, |R2|.reuse, 152, PT ;  /* 0x431800000200780b */ /* 0x040fe40003f44200 */
[----:B------:R-:W-:Y:S01]  /*0c30*/  FSETP.GEU.AND P3, PT, R2, RZ, PT ;  /* 0x000000ff0200720b */ /* 0x000fe20003f6e000 */
[----:B------:R-:W-:Y:S02]  /*0c40*/  FFMA R13, R14, R11, R13 ;  /* 0x0000000b0e0d7223 */ /* 0x000fe4000000000d */
[----:B------:R-:W1:Y:S01]  /*0c50*/  F2I.NTZ R9, R2 ;  /* 0x0000000200097305 */ /* 0x000e620000203100 */
[----:B0-----:R-:W-:Y:S01]  /*0c60*/  FADD R14, R2, -R15 ;  /* 0x8000000f020e7221 */ /* 0x001fe20000000000 */
[----:B------:R-:W-:-:S03]  /*0c70*/  FSETP.GT.AND P0, PT, R15, RZ, PT ;  /* 0x000000ff0f00720b */ /* 0x000fc60003f04000 */
[----:B------:R-:W-:-:S04]  /*0c80*/  FADD R13, R13, R14 ;  /* 0x0000000e0d0d7221 */ /* 0x000fc80000000000 */
[C---:B------:R-:W-:Y:S01]  /*0c90*/  FFMA R14, R13.reuse, R16, 0.0013391353422775864601 ;  /* 0x3aaf85ed0d0e7423 */ /* 0x040fe20000000010 */
[----:B------:R-:W-:Y:S02]  /*0ca0*/  SEL R16, RZ, 0x83000000, P0 ;  /* 0x83000000ff107807 */ /* 0x000fe40000000000 */
[----:B------:R-:W-:Y:S01]  /*0cb0*/  FSETP.NEU.AND P0, PT, R0, 1, PT ;  /* 0x3f8000000000780b */ /* 0x000fe20003f0d000 */
[----:B------:R-:W-:Y:S01]  /*0cc0*/  FFMA R14, R13, R14, 0.0096188392490148544312 ;  /* 0x3c1d98560d0e7423 */ /* 0x000fe2000000000e */
[----:B------:R-:W-:Y:S01]  /*0cd0*/  IADD3 R15, PT, PT, R16, 0x7f000000, RZ ;  /* 0x7f000000100f7810 */ /* 0x000fe20007ffe0ff */
[----:B-1----:R-:W-:Y:S01]  /*0ce0*/  IMAD R9, R9, 0x800000, -R16 ;  /* 0x0080000009097824 */ /* 0x002fe200078e0a10 */
[----:B------:R-:W-:Y:S01]  /*0cf0*/  FSETP.EQ.OR P0, PT, R11, RZ, !P0 ;  /* 0x000000ff0b00720b */ /* 0x000fe20004702400 */
[----:B------:R-:W-:-:S04]  /*0d00*/  FFMA R14, R13, R14, 0.055503588169813156128 ;  /* 0x3d6357bb0d0e7423 */ /* 0x000fc8000000000e */
[----:B------:R-:W-:-:S04]  /*0d10*/  FFMA R14, R13, R14, 0.24022644758224487305 ;  /* 0x3e75fdec0d0e7423 */ /* 0x000fc8000000000e */
[----:B------:R-:W-:-:S04]  /*0d20*/  FFMA R14, R13, R14, 0.69314718246459960938 ;  /* 0x3f3172180d0e7423 */ /* 0x000fc8000000000e */
[----:B------:R-:W-:-:S04]  /*0d30*/  FFMA R14, R13, R14, 1 ;  /* 0x3f8000000d0e7423 */ /* 0x000fc8000000000e */
[----:B------:R-:W-:-:S04]  /*0d40*/  FMUL R14, R14, R15 ;  /* 0x0000000f0e0e7220 */ /* 0x000fc80000400000 */
[----:B------:R-:W-:Y:S01]  /*0d50*/  FMUL R14, R14, R9 ;  /* 0x000000090e0e7220 */ /* 0x000fe20000400000 */
[----:B------:R-:W-:Y:S01]  /*0d60*/  IMAD.MOV.U32 R9, RZ, RZ, 0x3f800000 ;  /* 0x3f800000ff097424 */ /* 0x000fe200078e00ff */
[----:B------:R-:W-:Y:S01]  /*0d70*/  @P2 FSEL R14, RZ, +INF , !P3 ;  /* 0x7f800000ff0e2808 */ /* 0x000fe20005800000 */
        /* <DEDUP_REMOVED lines=11> */
[----:B------:R-:W-:-:S04]  /*0e30*/  @P3 LOP3.LUT R2, R2, 0x7fffffff, RZ, 0xc0, !PT ;  /* 0x7fffffff02023812 */ /* 0x000fc800078ec0ff */
[----:B------:R-:W-:Y:S01]  /*0e40*/  @!P0 MOV R9, R2 ;  /* 0x0000000200098202 */ /* 0x000fe20000000f00 */
[----:B------:R-:W-:Y:S06]  /*0e50*/  @!P0 BRA `(.L_x_23) ;  /* 0x0000000000248947 */ /* 0x000fec0003800000 */
[----:B------:R-:W-:Y:S02]  /*0e60*/  FSETP.NEU.AND P0, PT, |R11|, +INF , PT ;  /* 0x7f8000000b00780b */ /* 0x000fe40003f0d200 */
[----:B------:R-:W-:-:S13]  /*0e70*/  FSETP.EQ.AND P2, PT, R0, -1, PT ;  /* 0xbf8000000000780b */ /* 0x000fda0003f42000 */
[----:B------:R-:W-:Y:S05]  /*0e80*/  @!P0 BRA P2, `(.L_x_23) ;  /* 0x0000000000188947 */ /* 0x000fea0001000000 */
[----:B------:R-:W-:Y:S01]  /*0e90*/  FSETP.GEU.AND P0, PT, R0, RZ, PT ;  /* 0x000000ff0000720b */ /* 0x000fe20003f0e000 */
[----:B------:R-:W-:-:S12]  /*0ea0*/  IMAD.MOV.U32 R9, RZ, RZ, R14 ;  /* 0x000000ffff097224 */ /* 0x000fd800078e000e */
[----:B------:R-:W-:Y:S02]  /*0eb0*/  @!P0 FSETP.NEU.AND P3, PT, |R6|, 1, PT ;  /* 0x3f8000000600880b */ /* 0x000fe40003f6d200 */
[----:B------:R-:W-:Y:S02]  /*0ec0*/  @!P0 FSETP.NEU.AND P2, PT, R12, R11, PT ;  /* 0x0000000b0c00820b */ /* 0x000fe40003f4d000 */
[----:B------:R-:W-:-:S04]  /*0ed0*/  @!P0 FSEL R0, R14, -R14, P3 ;  /* 0x8000000e0e008208 */ /* 0x000fc80001800000 */
[----:B------:R-:W-:-:S07]  /*0ee0*/  @!P0 FSEL R9, R0, +QNAN , !P2 ;  /* 0x7fffffff00098808 */ /* 0x000fce0005000000 */
.L_x_23:
[----:B------:R-:W-:Y:S05]  /*0ef0*/  BSYNC.RECONVERGENT B1 ;  /* 0x0000000000017941 */ /* 0x000fea0003800200 */
.L_x_22:
[----:B------:R-:W-:Y:S01]  /*0f00*/  FMNMX R8, R9, R8, !PT ;  /* 0x0000000809087209 */ /* 0x000fe20007800000 */
[----:B------:R-:W-:Y:S06]  /*0f10*/  @!P1 BRA `(.L_x_24) ;  /* 0xfffffff800509947 */ /* 0x000fec000383ffff */
.L_x_18:
[----:B------:R-:W-:Y:S05]  /*0f20*/  BSYNC.RECONVERGENT B0 ;  /* 0x0000000000007941 */ /* 0x000fea0003800200 */
.L_x_17:
[----:B------:R-:W0:Y:S01]  /*0f30*/  SHFL.DOWN PT, R5, R8, 0x10, 0x1f ;  /* 0x0a001f0008057f89 */ /* 0x000e2200000e0000 */
[----:B------:R-:W-:Y:S01]  /*0f40*/  NOP ;  /* 0x0000000000007918 */ /* 0x000fe20000000000 */
[----:B------:R-:W-:Y:S01]  /*0f50*/  NOP ;  /* 0x0000000000007918 */ /* 0x000fe20000000000 */
[----:B------:R-:W-:Y:S01]  /*0f60*/  NOP ;  /* 0x0000000000007918 */ /* 0x000fe20000000000 */
[----:B------:R-:W-:Y:S01]  /*0f70*/  NOP ;  /* 0x0000000000007918 */ /* 0x000fe20000000000 */
[----:B0-----:R-:W-:Y:S01]  /*0f80*/  FMNMX R5, R5, R8, !PT ;  /* 0x0000000805057209 */ /* 0x001fe20007800000 */
[----:B------:R-:W-:-:S04]  /*0f90*/  NOP ;  /* 0x0000000000007918 */ /* 0x000fc80000000000 */
[----:B------:R-:W0:Y:S01]  /*0fa0*/  SHFL.DOWN PT, R0, R5, 0x8, 0x1f ;  /* 0x09001f0005007f89 */ /* 0x000e2200000e0000 */
[----:B------:R-:W-:Y:S01]  /*0fb0*/  BSSY.RECONVERGENT B0, `(.L_x_25) ;  /* 0x0000013000007945 */ /* 0x000fe20003800200 */
[----:B0-----:R-:W-:-:S05]  /*0fc0*/  FMNMX R2, R5, R0, !PT ;  /* 0x0000000005027209 */ /* 0x001fca0007800000 */
[----:B------:R-:W0:Y:S02]  /*0fd0*/  SHFL.DOWN PT, R7, R2, 0x4, 0x1f ;  /* 0x08801f0002077f89 */ /* 0x000e2400000e0000 */
[----:B0-----:R-:W-:-:S05]  /*0fe0*/  FMNMX R7, R2, R7, !PT ;  /* 0x0000000702077209 */ /* 0x001fca0007800000 */
[----:B------:R-:W0:Y:S02]  /*0ff0*/  SHFL.DOWN PT, R0, R7, 0x2, 0x1f ;  /* 0x08401f0007007f89 */ /* 0x000e2400000e0000 */
[----:B0-----:R-:W-:-:S05]  /*1000*/  FMNMX R4, R7, R0, !PT ;  /* 0x0000000007047209 */ /* 0x001fca0007800000 */
[----:B------:R-:W0:Y:S02]  /*1010*/  SHFL.DOWN PT, R9, R4, 0x1, 0x1f ;  /* 0x08201f0004097f89 */ /* 0x000e2400000e0000 */
[----:B0-----:R-:W-:-:S05]  /*1020*/  FMNMX R9, R4, R9, !PT ;  /* 0x0000000904097209 */ /* 0x001fca0007800000 */
[----:B------:R-:W0:Y:S02]  /*1030*/  SHFL.IDX PT, R6, R9, RZ, 0x1f ;  /* 0x00001fff09067589 */ /* 0x000e2400000e0000 */
[----:B0-----:R-:W0:Y:S08]  /*1040*/  MUFU.RCP R0, R6 ;  /* 0x0000000600007308 */ /* 0x001e300000001000 */
[----:B------:R-:W1:Y:S01]  /*1050*/  FCHK P0, R3, R6 ;  /* 0x0000000603007302 */ /* 0x000e620000000000 */
[----:B0-----:R-:W-:-:S04]  /*1060*/  FFMA R11, -R6, R0, 1 ;  /* 0x3f800000060b7423 */ /* 0x001fc80000000100 */
[----:B------:R-:W-:-:S04]  /*1070*/  FFMA R0, R0, R11, R0 ;  /* 0x0000000b00007223 */ /* 0x000fc80000000000 */
[----:B------:R-:W-:-:S04]  /*1080*/  FFMA R5, R0, R3, RZ ;  /* 0x0000000300057223 */ /* 0x000fc800000000ff */
[----:B------:R-:W-:-:S04]  /*1090*/  FFMA R2, -R6, R5, R3 ;  /* 0x0000000506027223 */ /* 0x000fc80000000103 */
[----:B------:R-:W-:Y:S01]  /*10a0*/  FFMA R5, R0, R2, R5 ;  /* 0x0000000200057223 */ /* 0x000fe20000000005 */
[----:B-1----:R-:W-:Y:S06]  /*10b0*/  @!P0 BRA `(.L_x_26) ;  /* 0x0000000000088947 */ /* 0x002fec0003800000 */
[----:B------:R-:W-:-:S07]  /*10c0*/  MOV R2, 0x10e0 ;  /* 0x000010e000027802 */ /* 0x000fce0000000f00 */
[----:B------:R-:W-:Y:S05]  /*10d0*/  CALL.REL.NOINC `($__internal_1_$__cuda_sm3x_div_rn_noftz_f32_slowpath) ;  /* 0x0000000000e47944 */ /* 0x000fea0003c00000 */
.L_x_26:
[----:B------:R-:W-:Y:S05]  /*10e0*/  BSYNC.RECONVERGENT B0 ;  /* 0x0000000000007941 */ /* 0x000fea0003800200 */
.L_x_25:
[----:B------:R-:W0:Y:S02]  /*10f0*/  LDC.64 R2, c[0x0][0x380] ;  /* 0x0000e000ff027b82 */ /* 0x000e240000000a00 */
[----:B0-----:R-:W-:Y:S01]  /*1100*/  STG.E desc[UR4][R2.64], R5 ;  /* 0x0000000502007986 */ /* 0x001fe2000c101904 */
[----:B------:R-:W-:Y:S05]  /*1110*/  EXIT ;  /* 0x000000000000794d */ /* 0x000fea0003800000 */
        .weak           $__internal_0_$__cuda_sm20_rcp_rn_f32_slowpath
        .type           $__internal_0_$__cuda_sm20_rcp_rn_f32_slowpath,@function
        .size           $__internal_0_$__cuda_sm20_rcp_rn_f32_slowpath,($__internal_1_$__cuda_sm3x_div_rn_noftz_f32_slowpath - $__internal_0_$__cuda_sm20_rcp_rn_f32_slowpath)
$__internal_0_$__cuda_sm20_rcp_rn_f32_slowpath:
[----:B------:R-:W-:Y:S01]  /*1120*/  IMAD.SHL.U32 R2, R0, 0x2, RZ ;  /* 0x0000000200027824 */ /* 0x000fe200078e00ff */
[----:B------:R-:W-:Y:S04]  /*1130*/  BSSY.RECONVERGENT B2, `(.L_x_27) ;  /* 0x0000030000027945 */ /* 0x000fe80003800200 */
[----:B------:R-:W-:-:S04]  /*1140*/  SHF.R.U32.HI R2, RZ, 0x18, R2 ;  /* 0x00000018ff027819 */ /* 0x000fc80000011602 */
[----:B------:R-:W-:-:S13]  /*1150*/  ISETP.NE.U32.AND P0, PT, R2, RZ, PT ;  /* 0x000000ff0200720c */ /* 0x000fda0003f05070 */
[----:B------:R-:W-:Y:S05]  /*1160*/  @P0 BRA `(.L_x_28) ;  /* 0x0000000000280947 */ /* 0x000fea0003800000 */
[----:B------:R-:W-:-:S04]  /*1170*/  SHF.L.U32 R2, R0, 0x1, RZ ;  /* 0x0000000100027819 */ /* 0x000fc800000006ff */
[----:B------:R-:W-:-:S13]  /*1180*/  ISETP.NE.AND P0, PT, R2, RZ, PT ;  /* 0x000000ff0200720c */ /* 0x000fda0003f05270 */
[----:B------:R-:W-:Y:S01]  /*1190*/  @P0 FFMA R13, R0, 1.84467440737095516160e+19, RZ ;  /* 0x5f800000000d0823 */ /* 0x000fe200000000ff */
[----:B------:R-:W-:Y:S08]  /*11a0*/  @!P0 MUFU.RCP R9, R0 ;  /* 0x0000000000098308 */ /* 0x000ff00000001000 */
[----:B------:R-:W0:Y:S02]  /*11b0*/  @P0 MUFU.RCP R2, R13 ;  /* 0x0000000d00020308 */ /* 0x000e240000001000 */
[----:B0-----:R-:W-:-:S04]  /*11c0*/  @P0 FFMA R15, R13, R2, -1 ;  /* 0xbf8000000d0f0423 */ /* 0x001fc80000000002 */
[----:B------:R-:W-:-:S04]  /*11d0*/  @P0 FADD.FTZ R15, -R15, -RZ ;  /* 0x800000ff0f0f0221 */ /* 0x000fc80000010100 */
[----:B------:R-:W-:-:S04]  /*11e0*/  @P0 FFMA R2, R2, R15, R2 ;  /* 0x0000000f02020223 */ /* 0x000fc80000000002 */
[----:B------:R-:W-:Y:S01]  /*11f0*/  @P0 FFMA R9, R2, 1.84467440737095516160e+19, RZ ;  /* 0x5f80000002090823 */ /* 0x000fe200000000ff */
[----:B------:R-:W-:Y:S06]  /*1200*/  BRA `(.L_x_29) ;  /* 0x0000000000887947 */ /* 0x000fec0003800000 */
.L_x_28:
[----:B------:R-:W-:-:S05]  /*1210*/  VIADD R17, R2, 0xffffff03 ;  /* 0xffffff0302117836 */ /* 0x000fca0000000000 */
[----:B------:R-:W-:-:S13]  /*1220*/  ISETP.GT.U32.AND P0, PT, R17, 0x1, PT ;  /* 0x000000011100780c */ /* 0x000fda0003f04070 */
[----:B------:R-:W-:Y:S05]  /*1230*/  @P0 BRA `(.L_x_30) ;  /* 0x0000000000780947 */ /* 0x000fea0003800000 */
[----:B------:R-:W-:Y:S01]  /*1240*/  LOP3.LUT R9, R0, 0x7fffff, RZ, 0xc0, !PT ;  /* 0x007fffff00097812 */ /* 0x000fe200078ec0ff */
[----:B------:R-:W-:Y:S02]  /*1250*/  IMAD.MOV.U32 R18, RZ, RZ, 0x3 ;  /* 0x00000003ff127424 */ /* 0x000fe400078e00ff */
[----:B------:R-:W-:Y:S01]  /*1260*/  VIADD R2, R2, 0xffffff04 ;  /* 0xffffff0402027836 */ /* 0x000fe20000000000 */
[----:B------:R-:W-:Y:S02]  /*1270*/  LOP3.LUT R9, R9, 0x3f800000, RZ, 0xfc, !PT ;  /* 0x3f80000009097812 */ /* 0x000fe400078efcff */
[----:B------:R-:W-:Y:S02]  /*1280*/  SHF.L.U32 R18, R18, R17, RZ ;  /* 0x0000001112127219 */ /* 0x000fe400000006ff */
[----:B------:R-:W0:Y:S02]  /*1290*/  MUFU.RCP R16, R9 ;  /* 0x0000000900107308 */ /* 0x000e240000001000 */
[----:B0-----:R-:W-:-:S04]  /*12a0*/  FFMA R13, R9, R16, -1 ;  /* 0xbf800000090d7423 */ /* 0x001fc80000000010 */
[----:B------:R-:W-:-:S04]  /*12b0*/  FADD.FTZ R13, -R13, -RZ ;  /* 0x800000ff0d0d7221 */ /* 0x000fc80000010100 */
[CCC-:B------:R-:W-:Y:S01]  /*12c0*/  FFMA.RM R15, R16.reuse, R13.reuse, R16.reuse ;  /* 0x0000000d100f7223 */ /* 0x1c0fe20000004010 */
[----:B------:R-:W-:-:S04]  /*12d0*/  FFMA.RP R16, R16, R13, R16 ;  /* 0x0000000d10107223 */ /* 0x000fc80000008010 */
[C---:B------:R-:W-:Y:S02]  /*12e0*/  LOP3.LUT R13, R15.reuse, 0x7fffff, RZ, 0xc0, !PT ;  /* 0x007fffff0f0d7812 */ /* 0x040fe400078ec0ff */
[----:B------:R-:W-:Y:S02]  /*12f0*/  FSETP.NEU.FTZ.AND P0, PT, R15, R16, PT ;  /* 0x000000100f00720b */ /* 0x000fe40003f1d000 */
[----:B------:R-:W-:Y:S02]  /*1300*/  LOP3.LUT R13, R13, 0x800000, RZ, 0xfc, !PT ;  /* 0x008000000d0d7812 */ /* 0x000fe400078efcff */
[----:B------:R-:W-:Y:S02]  /*1310*/  SEL R15, RZ, 0xffffffff, !P0 ;  /* 0xffffffffff0f7807 */ /* 0x000fe40004000000 */
[----:B------:R-:W-:Y:S02]  /*1320*/  LOP3.LUT R18, R18, R13, RZ, 0xc0, !PT ;  /* 0x0000000d12127212 */ /* 0x000fe400078ec0ff */
[----:B------:R-:W-:-:S02]  /*1330*/  IADD3 R16, PT, PT, -R15, RZ, RZ ;  /* 0x000000ff0f107210 */ /* 0x000fc40007ffe1ff */
[-C--:B------:R-:W-:Y:S02]  /*1340*/  SHF.R.U32.HI R18, RZ, R17.reuse, R18 ;  /* 0x00000011ff127219 */ /* 0x080fe40000011612 */
[----:B------:R-:W-:Y:S02]  /*1350*/  LOP3.LUT P2, RZ, R16, R17, R13, 0xf8, !PT ;  /* 0x0000001110ff7212 */ /* 0x000fe4000784f80d */
[C---:B------:R-:W-:Y:S02]  /*1360*/  LOP3.LUT P0, RZ, R18.reuse, 0x1, RZ, 0xc0, !PT ;  /* 0x0000000112ff7812 */ /* 0x040fe4000780c0ff */
[----:B------:R-:W-:-:S04]  /*1370*/  LOP3.LUT P3, RZ, R18, 0x2, RZ, 0xc0, !PT ;  /* 0x0000000212ff7812 */ /* 0x000fc8000786c0ff */
[----:B------:R-:W-:Y:S02]  /*1380*/  PLOP3.LUT P0, PT, P0, P2, P3, 0xe0, 0x0 ;  /* 0x000000000000781c */ /* 0x000fe40000705c30 */
[----:B------:R-:W-:Y:S02]  /*1390*/  LOP3.LUT P2, RZ, R0, 0x7fffff, RZ, 0xc0, !PT ;  /* 0x007fffff00ff7812 */ /* 0x000fe4000784c0ff */
[----:B------:R-:W-:-:S05]  /*13a0*/  SEL R9, RZ, 0x1, !P0 ;  /* 0x00000001ff097807 */ /* 0x000fca0004000000 */
[----:B------:R-:W-:-:S05]  /*13b0*/  IMAD.MOV R9, RZ, RZ, -R9 ;  /* 0x000000ffff097224 */ /* 0x000fca00078e0a09 */
[----:B------:R-:W-:Y:S02]  /*13c0*/  ISETP.GE.AND P0, PT, R9, RZ, PT ;  /* 0x000000ff0900720c */ /* 0x000fe40003f06270 */
[----:B------:R-:W-:-:S11]  /*13d0*/  SHF.R.U32.HI R9, RZ, R2, R13 ;  /* 0x00000002ff097219 */ /* 0x000fd6000001160d */
[----:B------:R-:W-:-:S05]  /*13e0*/  @!P0 IADD3 R9, PT, PT, R9, 0x1, RZ ;  /* 0x0000000109098810 */ /* 0x000fca0007ffe0ff */
[----:B------:R-:W-:-:S05]  /*13f0*/  @!P2 IMAD.SHL.U32 R9, R9, 0x2, RZ ;  /* 0x000000020909a824 */ /* 0x000fca00078e00ff */
[----:B------:R-:W-:Y:S01]  /*1400*/  LOP3.LUT R9, R9, 0x80000000, R0, 0xf8, !PT ;  /* 0x8000000009097812 */ /* 0x000fe200078ef800 */
[----:B------:R-:W-:Y:S06]  /*1410*/  BRA `(.L_x_29) ;  /* 0x0000000000047947 */ /* 0x000fec0003800000 */
.L_x_30:
[----:B------:R0:W1:Y:S02]  /*1420*/  MUFU.RCP R9, R0 ;  /* 0x0000000000097308 */ /* 0x0000640000001000 */
.L_x_29:
[----:B------:R-:W-:Y:S05]  /*1430*/  BSYNC.RECONVERGENT B2 ;  /* 0x0000000000027941 */ /* 0x000fea0003800200 */
.L_x_27:
[----:B------:R-:W-:Y:S02]  /*1440*/  HFMA2 R15, -RZ, RZ, 0, 0 ;  /* 0x00000000ff0f7431 */ /* 0x000fe400000001ff */
[----:B01----:R-:W-:Y:S02]  /*1450*/  IMAD.MOV.U32 R0, RZ, RZ, R9 ;  /* 0x000000ffff007224 */ /* 0x003fe400078e0009 */
[----:B------:R-:W-:Y:S05]  /*1460*/  RET.REL.NODEC R14 `(_Z11is_w_kernelPfPKfS1_ff) ;  /* 0xffffffe80ee47950 */ /* 0x000fea0003c3ffff */
        .weak           $__internal_1_$__cuda_sm3x_div_rn_noftz_f32_slowpath
        .type           $__internal_1_$__cuda_sm3x_div_rn_noftz_f32_slowpath,@function
        .size           $__internal_1_$__cuda_sm3x_div_rn_noftz_f32_slowpath,(.L_x_117 - $__internal_1_$__cuda_sm3x_div_rn_noftz_f32_slowpath)
$__internal_1_$__cuda_sm3x_div_rn_noftz_f32_slowpath:
[----:B------:R-:W-:Y:S01]  /*1470*/  SHF.R.U32.HI R4, RZ, 0x17, R6 ;  /* 0x00000017ff047819 */ /* 0x000fe20000011606 */
[----:B------:R-:W-:Y:S01]  /*1480*/  BSSY.RECONVERGENT B1, `(.L_x_31) ;  /* 0x0000064000017945 */ /* 0x000fe20003800200 */
[----:B------:R-:W-:Y:S02]  /*1490*/  SHF.R.U32.HI R0, RZ, 0x17, R3 ;  /* 0x00000017ff007819 */ /* 0x000fe40000011603 */
[----:B------:R-:W-:Y:S02]  /*14a0*/  LOP3.LUT R13, R4, 0xff, RZ, 0xc0, !PT ;  /* 0x000000ff040d7812 */ /* 0x000fe400078ec0ff */
[----:B------:R-:W-:Y:S02]  /*14b0*/  LOP3.LUT R8, R0, 0xff, RZ, 0xc0, !PT ;  /* 0x000000ff00087812 */ /* 0x000fe400078ec0ff */
[----:B------:R-:W-:Y:S01]  /*14c0*/  MOV R4, R6 ;  /* 0x0000000600047202 */ /* 0x000fe20000000f00 */
[----:B------:R-:W-:Y:S02]  /*14d0*/  VIADD R9, R13, 0xffffffff ;  /* 0xffffffff0d097836 */ /* 0x000fe40000000000 */
[----:B------:R-:W-:-:S03]  /*14e0*/  VIADD R7, R8, 0xffffffff ;  /* 0xffffffff08077836 */ /* 0x000fc60000000000 */
[----:B------:R-:W-:-:S04]  /*14f0*/  ISETP.GT.U32.AND P0, PT, R9, 0xfd, PT ;  /* 0x000000fd0900780c */ /* 0x000fc80003f04070 */
[----:B------:R-:W-:-:S13]  /*1500*/  ISETP.GT.U32.OR P0, PT, R7, 0xfd, P0 ;  /* 0x000000fd0700780c */ /* 0x000fda0000704470 */
[----:B------:R-:W-:Y:S01]  /*1510*/  @!P0 IMAD.MOV.U32 R5, RZ, RZ, RZ ;  /* 0x000000ffff058224 */ /* 0x000fe200078e00ff */
[----:B------:R-:W-:Y:S06]  /*1520*/  @!P0 BRA `(.L_x_32) ;  /* 0x0000000000608947 */ /* 0x000fec0003800000 */
[----:B------:R-:W-:Y:S01]  /*1530*/  FSETP.GTU.FTZ.AND P0, PT, |R3|, +INF , PT ;  /* 0x7f8000000300780b */ /* 0x000fe20003f1c200 */
[----:B------:R-:W-:Y:S01]  /*1540*/  IMAD.MOV.U32 R0, RZ, RZ, R6 ;  /* 0x000000ffff007224 */ /* 0x000fe200078e0006 */
[----:B------:R-:W-:-:S04]  /*1550*/  FSETP.GTU.FTZ.AND P1, PT, |R6|, +INF , PT ;  /* 0x7f8000000600780b */ /* 0x000fc80003f3c200 */
[----:B------:R-:W-:-:S13]  /*1560*/  PLOP3.LUT P0, PT, P0, P1, PT, 0xf8, 0x8f ;  /* 0x00000000008f781c */ /* 0x000fda0000703f70 */
[----:B------:R-:W-:Y:S05]  /*1570*/  @P0 BRA `(.L_x_33) ;  /* 0x00000004004c0947 */ /* 0x000fea0003800000 */
[----:B------:R-:W-:-:S13]  /*1580*/  LOP3.LUT P0, RZ, R4, 0x7fffffff, R3, 0xc8, !PT ;  /* 0x7fffffff04ff7812 */ /* 0x000fda000780c803 */
[----:B------:R-:W-:Y:S05]  /*1590*/  @!P0 BRA `(.L_x_34) ;  /* 0x00000004003c8947 */ /* 0x000fea0003800000 */
[C---:B------:R-:W-:Y:S02]  /*15a0*/  FSETP.NEU.FTZ.AND P1, PT, |R3|.reuse, +INF , PT ;  /* 0x7f8000000300780b */ /* 0x040fe40003f3d200 */
[----:B------:R-:W-:Y:S02]  /*15b0*/  FSETP.NEU.FTZ.AND P2, PT, |R0|, +INF , PT ;  /* 0x7f8000000000780b */ /* 0x000fe40003f5d200 */
[----:B------:R-:W-:-:S11]  /*15c0*/  FSETP.NEU.FTZ.AND P0, PT, |R3|, +INF , PT ;  /* 0x7f8000000300780b */ /* 0x000fd60003f1d200 */
[----:B------:R-:W-:Y:S05]  /*15d0*/  @!P2 BRA !P1, `(.L_x_34) ;  /* 0x00000004002ca947 */ /* 0x000fea0004800000 */
[----:B------:R-:W-:-:S04]  /*15e0*/  LOP3.LUT P1, RZ, R3, 0x7fffffff, RZ, 0xc0, !PT ;  /* 0x7fffffff03ff7812 */ /* 0x000fc8000782c0ff */
[----:B------:R-:W-:-:S13]  /*15f0*/  PLOP3.LUT P1, PT, P2, P1, PT, 0x2f, 0xf2 ;  /* 0x0000000000f2781c */ /* 0x000fda0001722577 */
[----:B------:R-:W-:Y:S05]  /*1600*/  @P1 BRA `(.L_x_35) ;  /* 0x0000000400181947 */ /* 0x000fea0003800000 */
[----:B------:R-:W-:-:S04]  /*1610*/  LOP3.LUT P1, RZ, R4, 0x7fffffff, RZ, 0xc0, !PT ;  /* 0x7fffffff04ff7812 */ /* 0x000fc8000782c0ff */
[----:B------:R-:W-:-:S13]  /*1620*/  PLOP3.LUT P0, PT, P0, P1, PT, 0x2f, 0xf2 ;  /* 0x0000000000f2781c */ /* 0x000fda0000702577 */
[----:B------:R-:W-:Y:S05]  /*1630*/  @P0 BRA `(.L_x_36) ;  /* 0x0000000400000947 */ /* 0x000fea0003800000 */
[----:B------:R-:W-:Y:S02]  /*1640*/  ISETP.GE.AND P0, PT, R7, RZ, PT ;  /* 0x000000ff0700720c */ /* 0x000fe40003f06270 */
[----:B------:R-:W-:-:S11]  /*1650*/  ISETP.GE.AND P1, PT, R9, RZ, PT ;  /* 0x000000ff0900720c */ /* 0x000fd60003f26270 */
[----:B------:R-:W-:Y:S01]  /*1660*/  @P0 MOV R5, RZ ;  /* 0x000000ff00050202 */ /* 0x000fe20000000f00 */
[----:B------:R-:W-:Y:S02]  /*1670*/  @!P0 IMAD.MOV.U32 R5, RZ, RZ, -0x40 ;  /* 0xffffffc0ff058424 */ /* 0x000fe400078e00ff */
[----:B------:R-:W-:Y:S01]  /*1680*/  @!P0 FFMA R3, R3, 1.84467440737095516160e+19, RZ ;  /* 0x5f80000003038823 */ /* 0x000fe200000000ff */
[----:B------:R-:W-:Y:S01]  /*1690*/  @!P1 FFMA R4, R0, 1.84467440737095516160e+19, RZ ;  /* 0x5f80000000049823 */ /* 0x000fe200000000ff */
[----:B------:R-:W-:-:S07]  /*16a0*/  @!P1 VIADD R5, R5, 0x40 ;  /* 0x0000004005059836 */ /* 0x000fce0000000000 */
.L_x_32:
[----:B------:R-:W-:Y:S01]  /*16b0*/  LEA R7, R13, 0xc0800000, 0x17 ;  /* 0xc08000000d077811 */ /* 0x000fe200078eb8ff */
[----:B------:R-:W-:Y:S03]  /*16c0*/  BSSY.RECONVERGENT B2, `(.L_x_37) ;  /* 0x0000036000027945 */ /* 0x000fe60003800200 */
[----:B------:R-:W-:Y:S01]  /*16d0*/  IADD3 R7, PT, PT, -R7, R4, RZ ;  /* 0x0000000407077210 */ /* 0x000fe20007ffe1ff */
[----:B------:R-:W-:-:S03]  /*16e0*/  VIADD R4, R8, 0xffffff81 ;  /* 0xffffff8108047836 */ /* 0x000fc60000000000 */
[----:B------:R-:W0:Y:S01]  /*16f0*/  MUFU.RCP R6, R7 ;  /* 0x0000000700067308 */ /* 0x000e220000001000 */
[----:B------:R-:W-:Y:S01]  /*1700*/  FADD.FTZ R9, -R7, -RZ ;  /* 0x800000ff07097221 */ /* 0x000fe20000010100 */
[C---:B------:R-:W-:Y:S01]  /*1710*/  IMAD R0, R4.reuse, -0x800000, R3 ;  /* 0xff80000004007824 */ /* 0x040fe200078e0203 */
[----:B------:R-:W-:-:S05]  /*1720*/  IADD3 R4, PT, PT, R4, 0x7f, -R13 ;  /* 0x0000007f04047810 */ /* 0x000fca0007ffe80d */
[----:B------:R-:W-:Y:S02]  /*1730*/  IMAD.IADD R4, R4, 0x1, R5 ;  /* 0x0000000104047824 */ /* 0x000fe400078e0205 */
[----:B0-----:R-:W-:-:S04]  /*1740*/  FFMA R11, R6, R9, 1 ;  /* 0x3f800000060b7423 */ /* 0x001fc80000000009 */
[----:B------:R-:W-:-:S04]  /*1750*/  FFMA R8, R6, R11, R6 ;  /* 0x0000000b06087223 */ /* 0x000fc80000000006 */
[----:B------:R-:W-:-:S04]  /*1760*/  FFMA R3, R0, R8, RZ ;  /* 0x0000000800037223 */ /* 0x000fc800000000ff */
[----:B------:R-:W-:-:S04]  /*1770*/  FFMA R6, R9, R3, R0 ;  /* 0x0000000309067223 */ /* 0x000fc80000000000 */
[----:B------:R-:W-:-:S04]  /*1780*/  FFMA R11, R8, R6, R3 ;  /* 0x00000006080b7223 */ /* 0x000fc80000000003 */
[----:B------:R-:W-:-:S04]  /*1790*/  FFMA R6, R9, R11, R0 ;  /* 0x0000000b09067223 */ /* 0x000fc80000000000 */
[----:B------:R-:W-:-:S05]  /*17a0*/  FFMA R3, R8, R6, R11 ;  /* 0x0000000608037223 */ /* 0x000fca000000000b */
[----:B------:R-:W-:-:S04]  /*17b0*/  SHF.R.U32.HI R0, RZ, 0x17, R3 ;  /* 0x00000017ff007819 */ /* 0x000fc80000011603 */
[----:B------:R-:W-:-:S04]  /*17c0*/  LOP3.LUT R0, R0, 0xff, RZ, 0xc0, !PT ;  /* 0x000000ff00007812 */ /* 0x000fc800078ec0ff */
[----:B------:R-:W-:-:S05]  /*17d0*/  IADD3 R9, PT, PT, R0, R4, RZ ;  /* 0x0000000400097210 */ /* 0x000fca0007ffe0ff */
[----:B------:R-:W-:-:S05]  /*17e0*/  VIADD R0, R9, 0xffffffff ;  /* 0xffffffff09007836 */ /* 0x000fca0000000000 */
[----:B------:R-:W-:-:S13]  /*17f0*/  ISETP.GE.U32.AND P0, PT, R0, 0xfe, PT ;  /* 0x000000fe0000780c */ /* 0x000fda0003f06070 */
[----:B------:R-:W-:Y:S05]  /*1800*/  @!P0 BRA `(.L_x_38) ;  /* 0x0000000000808947 */ /* 0x000fea0003800000 */
[----:B------:R-:W-:-:S13]  /*1810*/  ISETP.GT.AND P0, PT, R9, 0xfe, PT ;  /* 0x000000fe0900780c */ /* 0x000fda0003f04270 */
[----:B------:R-:W-:Y:S05]  /*1820*/  @P0 BRA `(.L_x_39) ;  /* 0x00000000006c0947 */ /* 0x000fea0003800000 */
[----:B------:R-:W-:-:S13]  /*1830*/  ISETP.GE.AND P0, PT, R9, 0x1, PT ;  /* 0x000000010900780c */ /* 0x000fda0003f06270 */
[----:B------:R-:W-:Y:S05]  /*1840*/  @P0 BRA `(.L_x_40) ;  /* 0x0000000000740947 */ /* 0x000fea0003800000 */
[----:B------:R-:W-:Y:S02]  /*1850*/  ISETP.GE.AND P0, PT, R9, -0x18, PT ;  /* 0xffffffe80900780c */ /* 0x000fe40003f06270 */
[----:B------:R-:W-:-:S11]  /*1860*/  LOP3.LUT R3, R3, 0x80000000, RZ, 0xc0, !PT ;  /* 0x8000000003037812 */ /* 0x000fd600078ec0ff */
[----:B------:R-:W-:Y:S05]  /*1870*/  @!P0 BRA `(.L_x_40) ;  /* 0x0000000000688947 */ /* 0x000fea0003800000 */
[CCC-:B------:R-:W-:Y:S01]  /*1880*/  FFMA.RZ R0, R8.reuse, R6.reuse, R11.reuse ;  /* 0x0000000608007223 */ /* 0x1c0fe2000000c00b */
[C---:B------:R-:W-:Y:S02]  /*1890*/  VIADD R7, R9.reuse, 0x20 ;  /* 0x0000002009077836 */ /* 0x040fe40000000000 */
[-CC-:B------:R-:W-:Y:S01]  /*18a0*/  FFMA.RM R5, R8, R6.reuse, R11.reuse ;  /* 0x0000000608057223 */ /* 0x180fe2000000400b */
[C---:B------:R-:W-:Y:S02]  /*18b0*/  ISETP.NE.AND P2, PT, R9.reuse, RZ, PT ;  /* 0x000000ff0900720c */ /* 0x040fe40003f45270 */
[----:B------:R-:W-:Y:S01]  /*18c0*/  LOP3.LUT R4, R0, 0x7fffff, RZ, 0xc0, !PT ;  /* 0x007fffff00047812 */ /* 0x000fe200078ec0ff */
[----:B------:R-:W-:Y:S01]  /*18d0*/  FFMA.RP R0, R8, R6, R11 ;  /* 0x0000000608007223 */ /* 0x000fe2000000800b */
[----:B------:R-:W-:Y:S02]  /*18e0*/  ISETP.NE.AND P1, PT, R9, RZ, PT ;  /* 0x000000ff0900720c */ /* 0x000fe40003f25270 */
[----:B------:R-:W-:-:S02]  /*18f0*/  LOP3.LUT R4, R4, 0x800000, RZ, 0xfc, !PT ;  /* 0x0080000004047812 */ /* 0x000fc400078efcff */
[----:B------:R-:W-:Y:S02]  /*1900*/  IADD3 R6, PT, PT, -R9, RZ, RZ ;  /* 0x000000ff09067210 */ /* 0x000fe40007ffe1ff */
[----:B------:R-:W-:Y:S02]  /*1910*/  SHF.L.U32 R7, R4, R7, RZ ;  /* 0x0000000704077219 */ /* 0x000fe400000006ff */
[----:B------:R-:W-:Y:S02]  /*1920*/  FSETP.NEU.FTZ.AND P0, PT, R0, R5, PT ;  /* 0x000000050000720b */ /* 0x000fe40003f1d000 */
[----:B------:R-:W-:Y:S02]  /*1930*/  SEL R5, R6, RZ, P2 ;  /* 0x000000ff06057207 */ /* 0x000fe40001000000 */
[----:B------:R-:W-:Y:S02]  /*1940*/  ISETP.NE.AND P1, PT, R7, RZ, P1 ;  /* 0x000000ff0700720c */ /* 0x000fe40000f25270 */
[----:B------:R-:W-:-:S02]  /*1950*/  SHF.R.U32.HI R5, RZ, R5, R4 ;  /* 0x00000005ff057219 */ /* 0x000fc40000011604 */
[----:B------:R-:W-:Y:S02]  /*1960*/  PLOP3.LUT P0, PT, P0, P1, PT, 0xf8, 0x8f ;  /* 0x00000000008f781c */ /* 0x000fe40000703f70 */
[----:B------:R-:W-:Y:S02]  /*1970*/  SHF.R.U32.HI R7, RZ, 0x1, R5 ;  /* 0x00000001ff077819 */ /* 0x000fe40000011605 */
[----:B------:R-:W-:-:S04]  /*1980*/  SEL R0, RZ, 0x1, !P0 ;  /* 0x00000001ff007807 */ /* 0x000fc80004000000 */
[----:B------:R-:W-:-:S04]  /*1990*/  LOP3.LUT R0, R0, 0x1, R7, 0xf8, !PT ;  /* 0x0000000100007812 */ /* 0x000fc800078ef807 */
[----:B------:R-:W-:-:S05]  /*19a0*/  LOP3.LUT R0, R0, R5, RZ, 0xc0, !PT ;  /* 0x0000000500007212 */ /* 0x000fca00078ec0ff */
[----:B------:R-:W-:-:S05]  /*19b0*/  IMAD.IADD R0, R7, 0x1, R0 ;  /* 0x0000000107007824 */ /* 0x000fca00078e0200 */
[----:B------:R-:W-:Y:S01]  /*19c0*/  LOP3.LUT R3, R0, R3, RZ, 0xfc, !PT ;  /* 0x0000000300037212 */ /* 0x000fe200078efcff */
[----:B------:R-:W-:Y:S06]  /*19d0*/  BRA `(.L_x_40) ;  /* 0x0000000000107947 */ /* 0x000fec0003800000 */
.L_x_39:
[----:B------:R-:W-:-:S04]  /*19e0*/  LOP3.LUT R3, R3, 0x80000000, RZ, 0xc0, !PT ;  /* 0x8000000003037812 */ /* 0x000fc800078ec0ff */
[----:B------:R-:W-:Y:S01]  /*19f0*/  LOP3.LUT R3, R3, 0x7f800000, RZ, 0xfc, !PT ;  /* 0x7f80000003037812 */ /* 0x000fe200078efcff */
[----:B------:R-:W-:Y:S06]  /*1a00*/  BRA `(.L_x_40) ;  /* 0x0000000000047947 */ /* 0x000fec0003800000 */
.L_x_38:
[----:B------:R-:W-:-:S07]  /*1a10*/  LEA R3, R4, R3, 0x17 ;  /* 0x0000000304037211 */ /* 0x000fce00078eb8ff */
.L_x_40:
[----:B------:R-:W-:Y:S05]  /*1a20*/  BSYNC.RECONVERGENT B2 ;  /* 0x0000000000027941 */ /* 0x000fea0003800200 */
.L_x_37:
[----:B------:R-:W-:Y:S05]  /*1a30*/  BRA `(.L_x_41) ;  /* 0x0000000000207947 */ /* 0x000fea0003800000 */
.L_x_36:
[----:B------:R-:W-:-:S04]  /*1a40*/  LOP3.LUT R3, R4, 0x80000000, R3, 0x48, !PT ;  /* 0x8000000004037812 */ /* 0x000fc800078e4803 */
[----:B------:R-:W-:Y:S01]  /*1a50*/  LOP3.LUT R3, R3, 0x7f800000, RZ, 0xfc, !PT ;  /* 0x7f80000003037812 */ /* 0x000fe200078efcff */
[----:B------:R-:W-:Y:S06]  /*1a60*/  BRA `(.L_x_41) ;  /* 0x0000000000147947 */ /* 0x000fec0003800000 */
.L_x_35:
[----:B------:R-:W-:Y:S01]  /*1a70*/  LOP3.LUT R3, R4, 0x80000000, R3, 0x48, !PT ;  /* 0x8000000004037812 */ /* 0x000fe200078e4803 */
[----:B------:R-:W-:Y:S06]  /*1a80*/  BRA `(.L_x_41) ;  /* 0x00000000000c7947 */ /* 0x000fec0003800000 */
.L_x_34:
[----:B------:R-:W0:Y:S01]  /*1a90*/  MUFU.RSQ R3, -QNAN ;  /* 0xffc0000000037908 */ /* 0x000e220000001400 */
[----:B------:R-:W-:Y:S05]  /*1aa0*/  BRA `(.L_x_41) ;  /* 0x0000000000047947 */ /* 0x000fea0003800000 */
.L_x_33:
[----:B------:R-:W-:-:S07]  /*1ab0*/  FADD.FTZ R3, R3, R0 ;  /* 0x0000000003037221 */ /* 0x000fce0000010000 */
.L_x_41:
[----:B------:R-:W-:Y:S05]  /*1ac0*/  BSYNC.RECONVERGENT B1 ;  /* 0x0000000000017941 */ /* 0x000fea0003800200 */
.L_x_31:
[----:B0-----:R-:W-:Y:S02]  /*1ad0*/  IMAD.MOV.U32 R5, RZ, RZ, R3 ;  /* 0x000000ffff057224 */ /* 0x001fe400078e0003 */
[----:B------:R-:W-:-:S04]  /*1ae0*/  HFMA2 R3, -RZ, RZ, 0, 0 ;  /* 0x00000000ff037431 */ /* 0x000fc800000001ff */
[----:B------:R-:W-:Y:S05]  /*1af0*/  RET.REL.NODEC R2 `(_Z11is_w_kernelPfPKfS1_ff) ;  /* 0xffffffe402407950 */ /* 0x000fea0003c3ffff */
.L_x_42:
        /* <DEDUP_REMOVED lines=16> */
.L_x_117:


//--------------------- .text._Z30warped_to_probs_single_dim_powPfPKffi --------------------------
	.section	.text._Z30warped_to_probs_single_dim_powPfPKffi,"ax",@progbits
	.align	128
        .global         _Z30warped_to_probs_single_dim_powPfPKffi
        .type           _Z30warped_to_probs_single_dim_powPfPKffi,@function
        .size           _Z30warped_to_probs_single_dim_powPfPKffi,(.L_x_118 - _Z30warped_to_probs_single_dim_powPfPKffi)
        .other          _Z30warped_to_probs_single_dim_powPfPKffi,@"STO_CUDA_ENTRY STV_DEFAULT"
_Z30warped_to_probs_single_dim_powPfPKffi:
.text._Z30warped_to_probs_single_dim_powPfPKffi:
[----:B------:R-:W-:Y:S01]  /*0000*/  LDC R1, c[0x0][0x37c] ;  /* 0x0000df00ff017b82 */ /* 0x000fe20000000800 */
[----:B------:R-:W0:Y:S01]  /*0010*/  S2R R4, SR_TID.X ;  /* 0x0000000000047919 */ /* 0x000e220000002100 */
[----:B------:R-:W1:Y:S01]  /*0020*/  LDCU UR4, c[0x0][0x394] ;  /* 0x00007280ff0477ac */ /* 0x000e620008000800 */
[----:B0-----:R-:W-:-:S04]  /*0030*/  LOP3.LUT R4, R4, 0x1f, RZ, 0xc0, !PT ;  /* 0x0000001f04047812 */ /* 0x001fc800078ec0ff */
[----:B-1----:R-:W-:-:S13]  /*0040*/  ISETP.GE.AND P0, PT, R4, UR4, PT ;  /* 0x0000000404007c0c */ /* 0x002fda000bf06270 */
[----:B------:R-:W-:Y:S05]  /*0050*/  @P0 EXIT ;  /* 0x000000000000094d */ /* 0x000fea0003800000 */
[----:B------:R-:W0:Y:S01]  /*0060*/  LDC R10, c[0x0][0x390] ;  /* 0x0000e400ff0a7b82 */ /* 0x000e220000000800 */
[----:B------:R-:W-:Y:S01]  /*0070*/  BSSY.RECONVERGENT B0, `(.L_x_43) ;  /* 0x000006b000007945 */ /* 0x000fe20003800200 */
[----:B------:R-:W1:Y:S06]  /*0080*/  LDCU.64 UR4, c[0x0][0x358] ;  /* 0x00006b00ff0477ac */ /* 0x000e6c0008000a00 */
[----:B------:R-:W2:Y:S08]  /*0090*/  LDC.64 R8, c[0x0][0x388] ;  /* 0x0000e200ff087b82 */ /* 0x000eb00000000a00 */
[----:B------:R-:W3:Y:S01]  /*00a0*/  LDC.64 R2, c[0x0][0x390] ;  /* 0x0000e400ff027b82 */ /* 0x000ee20000000a00 */
[----:B0-----:R-:W-:Y:S01]  /*00b0*/  FMUL R7, R10, 0.5 ;  /* 0x3f0000000a077820 */ /* 0x001fe20000400000 */
[----:B------:R-:W0:Y:S01]  /*00c0*/  FRND.FLOOR R5, R10 ;  /* 0x0000000a00057307 */ /* 0x000e220000205000 */
[----:B--2---:R-:W-:-:S07]  /*00d0*/  IMAD.WIDE.U32 R8, R4, 0x4, R8 ;  /* 0x0000000404087825 */ /* 0x004fce00078e0008 */
[----:B------:R-:W2:Y:S01]  /*00e0*/  FRND.TRUNC R7, R7 ;  /* 0x0000000700077307 */ /* 0x000ea2000020d000 */
[----:B------:R-:W-:Y:S01]  /*00f0*/  IMAD.MOV.U32 R6, RZ, RZ, R8 ;  /* 0x000000ffff067224 */ /* 0x000fe200078e0008 */
[----:B0-----:R-:W-:Y:S01]  /*0100*/  FSETP.NEU.AND P1, PT, R5, R10, PT ;  /* 0x0000000a0500720b */ /* 0x001fe20003f2d000 */
[----:B------:R-:W-:Y:S02]  /*0110*/  IMAD.MOV.U32 R5, RZ, RZ, R9 ;  /* 0x000000ffff057224 */ /* 0x000fe400078e0009 */
[----:B--2---:R-:W-:Y:S01]  /*0120*/  FADD R0, R7, R7 ;  /* 0x0000000707007221 */ /* 0x004fe20000000000 */
[----:B------:R-:W-:-:S03]  /*0130*/  HFMA2 R7, -RZ, RZ, 0, 0 ;  /* 0x00000000ff077431 */ /* 0x000fc600000001ff */
[----:B------:R-:W-:Y:S01]  /*0140*/  FADD R0, -R0, R10 ;  /* 0x0000000a00007221 */ /* 0x000fe20000000100 */
[----:B-1-3--:R-:W-:-:S07]  /*0150*/  IMAD.MOV.U32 R10, RZ, RZ, R4 ;  /* 0x000000ffff0a7224 */ /* 0x00afce00078e0004 */
.L_x_46:
[----:B------:R-:W2:Y:S01]  /*0160*/  LDG.E R11, desc[UR4][R8.64] ;  /* 0x00000004080b7981 */ /* 0x000ea2000c1e1900 */
[----:B------:R-:W-:Y:S01]  /*0170*/  IMAD.MOV.U32 R19, RZ, RZ, 0x3a2c32e4 ;  /* 0x3a2c32e4ff137424 */ /* 0x000fe200078e00ff */
[----:B------:R-:W-:Y:S01]  /*0180*/  BSSY.RECONVERGENT B1, `(.L_x_44) ;  /* 0x0000055000017945 */ /* 0x000fe20003800200 */
[----:B------:R-:W-:-:S05]  /*0190*/  VIADD R10, R10, 0x20 ;  /* 0x000000200a0a7836 */ /* 0x000fca0000000000 */
[----:B------:R-:W-:Y:S01]  /*01a0*/  ISETP.GE.AND P2, PT, R10, R3, PT ;  /* 0x000000030a00720c */ /* 0x000fe20003f46270 */
[C---:B--2---:R-:W-:Y:S01]  /*01b0*/  FMUL R12, |R11|.reuse, 16777216 ;  /* 0x4b8000000b0c7820 */ /* 0x044fe20000400200 */
[----:B------:R-:W-:-:S04]  /*01c0*/  FSETP.GEU.AND P0, PT, |R11|, 1.175494350822287508e-38, PT ;  /* 0x008000000b00780b */ /* 0x000fc80003f0e200 */
[----:B------:R-:W-:Y:S02]  /*01d0*/  FSEL R12, R12, |R11|, !P0 ;  /* 0x4000000b0c0c7208 */ /* 0x000fe40004000000 */
[----:B------:R-:W-:-:S03]  /*01e0*/  FSEL R14, RZ, -24, P0 ;  /* 0xc1c00000ff0e7808 */ /* 0x000fc60000000000 */
[----:B------:R-:W-:-:S05]  /*01f0*/  VIADD R13, R12, 0xc0cafb0d ;  /* 0xc0cafb0d0c0d7836 */ /* 0x000fca0000000000 */
[----:B------:R-:W-:-:S04]  /*0200*/  LOP3.LUT R15, R13, 0xff800000, RZ, 0xc0, !PT ;  /* 0xff8000000d0f7812 */ /* 0x000fc800078ec0ff */
[-C--:B------:R-:W-:Y:S02]  /*0210*/  IADD3 R12, PT, PT, R12, -R15.reuse, RZ ;  /* 0x8000000f0c0c7210 */ /* 0x080fe40007ffe0ff */
[----:B------:R-:W-:-:S03]  /*0220*/  I2FP.F32.S32 R15, R15 ;  /* 0x0000000f000f7245 */ /* 0x000fc60000201400 */
[C---:B------:R-:W-:Y:S01]  /*0230*/  FADD R13, R12.reuse, 1 ;  /* 0x3f8000000c0d7421 */ /* 0x040fe20000000000 */
[----:B------:R-:W-:Y:S01]  /*0240*/  FADD R17, R12, -1 ;  /* 0xbf8000000c117421 */ /* 0x000fe20000000000 */
[----:B------:R-:W-:-:S03]  /*0250*/  FFMA R15, R15, 1.1920928955078125e-07, R14 ;  /* 0x340000000f0f7823 */ /* 0x000fc6000000000e */
[----:B------:R-:W-:Y:S01]  /*0260*/  FADD R12, R17, R17 ;  /* 0x00000011110c7221 */ /* 0x000fe20000000000 */
[----:B------:R-:W0:Y:S03]  /*0270*/  MUFU.RCP R13, R13 ;  /* 0x0000000d000d7308 */ /* 0x000e260000001000 */
[----:B0-----:R-:W-:-:S04]  /*0280*/  FMUL R12, R13, R12 ;  /* 0x0000000c0d0c7220 */ /* 0x001fc80000400000 */
        /* <DEDUP_REMOVED lines=8> */
[----:B------:R-:W-:Y:S01]  /*0310*/  FFMA R15, R12, 1.4426950216293334961, R15 ;  /* 0x3fb8aa3b0c0f7823 */ /* 0x000fe2000000000f */
[----:B------:R-:W-:-:S02]  /*0320*/  IMAD.MOV.U32 R17, RZ, RZ, 0x391fcb8e ;  /* 0x391fcb8eff117424 */ /* 0x000fc400078e00ff */
[----:B------:R-:W-:Y:S01]  /*0330*/  FMUL R18, R13, R18 ;  /* 0x000000120d127220 */ /* 0x000fe20000400000 */
[----:B------:R-:W-:-:S03]  /*0340*/  FFMA R19, R16, R19, 0.12022458761930465698 ;  /* 0x3df6384f10137423 */ /* 0x000fc60000000013 */
[----:B------:R-:W-:Y:S01]  /*0350*/  FFMA R15, R18, 1.4426950216293334961, R15 ;  /* 0x3fb8aa3b120f7823 */ /* 0x000fe2000000000f */
[----:B------:R-:W-:-:S03]  /*0360*/  FMUL R19, R16, R19 ;  /* 0x0000001310137220 */ /* 0x000fc60000400000 */
[----:B------:R-:W-:Y:S01]  /*0370*/  FFMA R15, R12, 1.9251366722983220825e-08, R15 ;  /* 0x32a55e340c0f7823 */ /* 0x000fe2000000000f */
[----:B------:R-:W-:-:S04]  /*0380*/  FMUL R13, R19, 3 ;  /* 0x40400000130d7820 */ /* 0x000fc80000400000 */
[----:B------:R-:W-:-:S04]  /*0390*/  FFMA R18, R18, R13, R15 ;  /* 0x0000000d12127223 */ /* 0x000fc8000000000f */
[----:B------:R-:W-:-:S04]  /*03a0*/  FFMA R19, R12, R19, R18 ;  /* 0x000000130c137223 */ /* 0x000fc80000000012 */
[----:B------:R-:W-:-:S04]  /*03b0*/  FADD R12, R14, R19 ;  /* 0x000000130e0c7221 */ /* 0x000fc80000000000 */
[----:B------:R-:W-:Y:S01]  /*03c0*/  FMUL R13, R12, R2 ;  /* 0x000000020c0d7220 */ /* 0x000fe20000400000 */
        /* <DEDUP_REMOVED lines=21> */
[----:B------:R-:W-:Y:S01]  /*0520*/  FFMA R15, R12, R15, 1 ;  /* 0x3f8000000c0f7423 */ /* 0x000fe2000000000f */
[----:B------:R-:W-:-:S03]  /*0530*/  MOV R12, 0x3f800000 ;  /* 0x3f800000000c7802 */ /* 0x000fc60000000f00 */
[----:B------:R-:W-:-:S04]  /*0540*/  FMUL R15, R15, R16 ;  /* 0x000000100f0f7220 */ /* 0x000fc80000400000 */
[----:B------:R-:W-:Y:S01]  /*0550*/  FMUL R14, R15, R14 ;  /* 0x0000000e0f0e7220 */ /* 0x000fe20000400000 */
        /* <DEDUP_REMOVED lines=20> */
[----:B------:R-:W-:-:S04]  /*06a0*/  @!P0 FSETP.NEU.AND P3, PT, |R0|, 1, PT ;  /* 0x3f8000000000880b */ /* 0x000fc80003f6d200 */
[----:B------:R-:W-:-:S04]  /*06b0*/  @!P0 FSEL R11, R14, -R14, P3 ;  /* 0x8000000e0e0b8208 */ /* 0x000fc80001800000 */
[----:B------:R-:W-:-:S07]  /*06c0*/  @!P0 FSEL R12, R11, +QNAN , !P1 ;  /* 0x7fffffff0b0c8808 */ /* 0x000fce0004800000 */
.L_x_45:
[----:B------:R-:W-:Y:S05]  /*06d0*/  BSYNC.RECONVERGENT B1 ;  /* 0x0000000000017941 */ /* 0x000fea0003800200 */
.L_x_44:
[----:B------:R-:W-:Y:S01]  /*06e0*/  IADD3 R8, P0, PT, R8, 0x80, RZ ;  /* 0x0000008008087810 */ /* 0x000fe20007f1e0ff */
[----:B------:R-:W-:-:S03]  /*06f0*/  FADD R7, R12, R7 ;  /* 0x000000070c077221 */ /* 0x000fc60000000000 */
[----:B------:R-:W-:Y:S01]  /*0700*/  IADD3.X R9, PT, PT, RZ, R9, RZ, P0, !PT ;  /* 0x00000009ff097210 */ /* 0x000fe200007fe4ff */
[----:B------:R-:W-:Y:S08]  /*0710*/  @!P2 BRA `(.L_x_46) ;  /* 0xfffffff80090a947 */ /* 0x000ff0000383ffff */
[----:B------:R-:W-:Y:S05]  /*0720*/  BSYNC.RECONVERGENT B0 ;  /* 0x0000000000007941 */ /* 0x000fea0003800200 */
.L_x_43:
[----:B------:R-:W0:Y:S01]  /*0730*/  SHFL.DOWN PT, R0, R7, 0x10, 0x1f ;  /* 0x0a001f0007007f89 */ /* 0x000e2200000e0000 */
[----:B------:R-:W-:Y:S01]  /*0740*/  NOP ;  /* 0x0000000000007918 */ /* 0x000fe20000000000 */
[----:B------:R-:W-:Y:S01]  /*0750*/  NOP ;  /* 0x0000000000007918 */ /* 0x000fe20000000000 */
[----:B------:R-:W-:Y:S01]  /*0760*/  NOP ;  /* 0x0000000000007918 */ /* 0x000fe20000000000 */
[----:B------:R-:W-:Y:S01]  /*0770*/  NOP ;  /* 0x0000000000007918 */ /* 0x000fe20000000000 */
[----:B0-----:R-:W-:Y:S01]  /*0780*/  FADD R0, R7, R0 ;  /* 0x0000000007007221 */ /* 0x001fe20000000000 */
[----:B------:R-:W-:-:S04]  /*0790*/  NOP ;  /* 0x0000000000007918 */ /* 0x000fc80000000000 */
[----:B------:R-:W0:Y:S01]  /*07a0*/  SHFL.DOWN PT, R9, R0, 0x8, 0x1f ;  /* 0x09001f0000097f89 */ /* 0x000e2200000e0000 */
[----:B------:R-:W-:Y:S01]  /*07b0*/  BSSY.RECONVERGENT B0, `(.L_x_47) ;  /* 0x000002f000007945 */ /* 0x000fe20003800200 */
[----:B0-----:R-:W-:-:S05]  /*07c0*/  FADD R9, R0, R9 ;  /* 0x0000000900097221 */ /* 0x001fca0000000000 */
[----:B------:R-:W0:Y:S02]  /*07d0*/  SHFL.DOWN PT, R2, R9, 0x4, 0x1f ;  /* 0x08801f0009027f89 */ /* 0x000e2400000e0000 */
[----:B0-----:R-:W-:Y:S01]  /*07e0*/  FADD R8, R9, R2 ;  /* 0x0000000209087221 */ /* 0x001fe20000000000 */
[----:B------:R-:W-:-:S04]  /*07f0*/  LOP3.LUT R2, RZ, R4, RZ, 0x33, !PT ;  /* 0x00000004ff027212 */ /* 0x000fc800078e33ff */
[----:B------:R-:W0:Y:S01]  /*0800*/  SHFL.DOWN PT, R11, R8, 0x2, 0x1f ;  /* 0x08401f00080b7f89 */ /* 0x000e2200000e0000 */
[----:B------:R-:W-:-:S05]  /*0810*/  IMAD.IADD R2, R2, 0x1, R3 ;  /* 0x0000000102027824 */ /* 0x000fca00078e0203 */
[----:B------:R-:W-:-:S04]  /*0820*/  LOP3.LUT R0, R2, 0x60, RZ, 0xc0, !PT ;  /* 0x0000006002007812 */ /* 0x000fc800078ec0ff */
[----:B------:R-:W-:Y:S01]  /*0830*/  ISETP.NE.AND P0, PT, R0, 0x60, PT ;  /* 0x000000600000780c */ /* 0x000fe20003f05270 */
[----:B0-----:R-:W-:-:S05]  /*0840*/  FADD R11, R8, R11 ;  /* 0x0000000b080b7221 */ /* 0x001fca0000000000 */
[----:B------:R-:W0:Y:S02]  /*0850*/  SHFL.DOWN PT, R10, R11, 0x1, 0x1f ;  /* 0x08201f000b0a7f89 */ /* 0x000e2400000e0000 */
[----:B0-----:R-:W-:-:S06]  /*0860*/  FADD R3, R11, R10 ;  /* 0x0000000a0b037221 */ /* 0x001fcc0000000000 */
[----:B------:R-:W0:Y:S01]  /*0870*/  SHFL.IDX PT, R3, R3, RZ, 0x1f ;  /* 0x00001fff03037589 */ /* 0x000e2200000e0000 */
[----:B------:R-:W-:Y:S05]  /*0880*/  @!P0 BRA `(.L_x_48) ;  /* 0x0000000000848947 */ /* 0x000fea0003800000 */
[----:B------:R-:W1:Y:S01]  /*0890*/  LDC.64 R8, c[0x0][0x380] ;  /* 0x0000e000ff087b82 */ /* 0x000e620000000a00 */
[----:B------:R-:W-:-:S05]  /*08a0*/  LEA.HI R0, R2, 0x1, RZ, 0x1b ;  /* 0x0000000102007811 */ /* 0x000fca00078fd8ff */
[C---:B------:R-:W-:Y:S01]  /*08b0*/  IMAD.SHL.U32 R7, R0.reuse, 0x20, RZ ;  /* 0x0000002000077824 */ /* 0x040fe200078e00ff */
[----:B------:R-:W-:Y:S01]  /*08c0*/  LOP3.LUT R0, R0, 0x3, RZ, 0xc0, !PT ;  /* 0x0000000300007812 */ /* 0x000fe200078ec0ff */
[----:B-1----:R-:W-:-:S03]  /*08d0*/  IMAD.WIDE.U32 R8, R4, 0x4, R8 ;  /* 0x0000000404087825 */ /* 0x002fc600078e0008 */
[----:B------:R-:W-:Y:S02]  /*08e0*/  LOP3.LUT R4, R4, 0x60, R7, 0xf8, !PT ;  /* 0x0000006004047812 */ /* 0x000fe400078ef807 */
[----:B------:R-:W-:-:S07]  /*08f0*/  IADD3 R7, PT, PT, -R0, RZ, RZ ;  /* 0x000000ff00077210 */ /* 0x000fce0007ffe1ff */
.L_x_51:
[----:B-1----:R-:W-:Y:S01]  /*0900*/  IMAD.MOV.U32 R10, RZ, RZ, R6 ;  /* 0x000000ffff0a7224 */ /* 0x002fe200078e0006 */
[----:B------:R-:W-:-:S05]  /*0910*/  MOV R11, R5 ;  /* 0x00000005000b7202 */ /* 0x000fca0000000f00 */
[----:B------:R-:W2:Y:S01]  /*0920*/  LDG.E R0, desc[UR4][R10.64] ;  /* 0x000000040a007981 */ /* 0x000ea2000c1e1900 */
[----:B0-----:R-:W0:Y:S01]  /*0930*/  MUFU.RCP R12, R3 ;  /* 0x00000003000c7308 */ /* 0x001e220000001000 */
[----:B------:R-:W-:Y:S01]  /*0940*/  VIADD R7, R7, 0x1 ;  /* 0x0000000107077836 */ /* 0x000fe20000000000 */
[----:B------:R-:W-:Y:S04]  /*0950*/  BSSY.RECONVERGENT B1, `(.L_x_49) ;  /* 0x000000c000017945 */ /* 0x000fe80003800200 */
[----:B------:R-:W-:Y:S01]  /*0960*/  ISETP.NE.AND P1, PT, R7, RZ, PT ;  /* 0x000000ff0700720c */ /* 0x000fe20003f25270 */
[----:B0-----:R-:W-:-:S04]  /*0970*/  FFMA R13, -R3, R12, 1 ;  /* 0x3f800000030d7423 */ /* 0x001fc8000000010c */
[----:B------:R-:W-:Y:S01]  /*0980*/  FFMA R13, R12, R13, R12 ;  /* 0x0000000d0c0d7223 */ /* 0x000fe2000000000c */
[----:B--2---:R-:W0:Y:S03]  /*0990*/  FCHK P0, R0, R3 ;  /* 0x0000000300007302 */ /* 0x004e260000000000 */
[----:B------:R-:W-:-:S04]  /*09a0*/  FFMA R12, R0, R13, RZ ;  /* 0x0000000d000c7223 */ /* 0x000fc800000000ff */
[----:B------:R-:W-:-:S04]  /*09b0*/  FFMA R14, -R3, R12, R0 ;  /* 0x0000000c030e7223 */ /* 0x000fc80000000100 */
[----:B------:R-:W-:Y:S01]  /*09c0*/  FFMA R13, R13, R14, R12 ;  /* 0x0000000e0d0d7223 */ /* 0x000fe2000000000c */
[----:B0-----:R-:W-:Y:S06]  /*09d0*/  @!P0 BRA `(.L_x_50) ;  /* 0x00000000000c8947 */ /* 0x001fec0003800000 */
[----:B------:R-:W-:-:S07]  /*09e0*/  MOV R10, 0xa00 ;  /* 0x00000a00000a7802 */ /* 0x000fce0000000f00 */
[----:B------:R-:W-:Y:S05]  /*09f0*/  CALL.REL.NOINC `($__internal_2_$__cuda_sm3x_div_rn_noftz_f32_slowpath) ;  /* 0x0000000400887944 */ /* 0x000fea0003c00000 */
[----:B------:R-:W-:-:S07]  /*0a00*/  MOV R13, R0 ;  /* 0x00000000000d7202 */ /* 0x000fce0000000f00 */
.L_x_50:
[----:B------:R-:W-:Y:S05]  /*0a10*/  BSYNC.RECONVERGENT B1 ;  /* 0x0000000000017941 */ /* 0x000fea0003800200 */
.L_x_49:
[----:B------:R-:W-:Y:S01]  /*0a20*/  IMAD.MOV.U32 R10, RZ, RZ, R8 ;  /* 0x000000ffff0a7224 */ /* 0x000fe200078e0008 */
[-C--:B------:R-:W-:Y:S02]  /*0a30*/  MOV R11, R9.reuse ;  /* 0x00000009000b7202 */ /* 0x080fe40000000f00 */
[----:B------:R-:W-:Y:S02]  /*0a40*/  IADD3 R6, P2, PT, R6, 0x80, RZ ;  /* 0x0000008006067810 */ /* 0x000fe40007f5e0ff */
[----:B------:R-:W-:Y:S01]  /*0a50*/  IADD3 R8, P0, PT, R8, 0x80, RZ ;  /* 0x0000008008087810 */ /* 0x000fe20007f1e0ff */
[----:B------:R1:W-:Y:S02]  /*0a60*/  STG.E desc[UR4][R10.64], R13 ;  /* 0x0000000d0a007986 */ /* 0x0003e4000c101904 */
[----:B------:R-:W-:Y:S01]  /*0a70*/  IMAD.X R5, RZ, RZ, R5, P2 ;  /* 0x000000ffff057224 */ /* 0x000fe200010e0605 */
[----:B------:R-:W-:Y:S01]  /*0a80*/  IADD3.X R9, PT, PT, RZ, R9, RZ, P0, !PT ;  /* 0x00000009ff097210 */ /* 0x000fe200007fe4ff */
[----:B------:R-:W-:Y:S08]  /*0a90*/  @P1 BRA `(.L_x_51) ;  /* 0xfffffffc00981947 */ /* 0x000ff0000383ffff */
.L_x_48:
[----:B------:R-:W-:Y:S05]  /*0aa0*/  BSYNC.RECONVERGENT B0 ;  /* 0x0000000000007941 */ /* 0x000fea0003800200 */
.L_x_47:
[----:B------:R-:W-:-:S13]  /*0ab0*/  ISETP.GE.U32.AND P0, PT, R2, 0x60, PT ;  /* 0x000000600200780c */ /* 0x000fda0003f06070 */
[----:B------:R-:W-:Y:S05]  /*0ac0*/  @!P0 EXIT ;  /* 0x000000000000894d */ /* 0x000fea0003800000 */
[----:B------:R-:W2:Y:S01]  /*0ad0*/  LDCU.128 UR8, c[0x0][0x380] ;  /* 0x00007000ff0877ac */ /* 0x000ea20008000c00 */
[----:B------:R-:W-:Y:S02]  /*0ae0*/  HFMA2 R7, -RZ, RZ, 0, 0 ;  /* 0x00000000ff077431 */ /* 0x000fe400000001ff */
[----:B------:R-:W-:Y:S01]  /*0af0*/  IMAD.MOV.U32 R6, RZ, RZ, 0x100 ;  /* 0x00000100ff067424 */ /* 0x000fe200078e00ff */
[----:B------:R-:W3:Y:S03]  /*0b00*/  LDCU UR6, c[0x0][0x394] ;  /* 0x00007280ff0677ac */ /* 0x000ee60008000800 */
[----:B------:R-:W-:-:S03]  /*0b10*/  IMAD.WIDE.U32 R6, R4, 0x4, R6 ;  /* 0x0000000404067825 */ /* 0x000fc600078e0006 */
[C---:B--2---:R-:W-:Y:S02]  /*0b20*/  IADD3 R0, P0, PT, R6.reuse, UR10, RZ ;  /* 0x0000000a06007c10 */ /* 0x044fe4000ff1e0ff */
[----:B-1----:R-:W-:Y:S02]  /*0b30*/  IADD3 R10, P1, PT, R6, UR8, RZ ;  /* 0x00000008060a7c10 */ /* 0x002fe4000ff3e0ff */
[C---:B------:R-:W-:Y:S02]  /*0b40*/  IADD3.X R5, PT, PT, R7.reuse, UR11, RZ, P0, !PT ;  /* 0x0000000b07057c10 */ /* 0x040fe400087fe4ff */
[----:B---3--:R-:W-:-:S09]  /*0b50*/  IADD3.X R13, PT, PT, R7, UR9, RZ, P1, !PT ;  /* 0x00000009070d7c10 */ /* 0x008fd20008ffe4ff */
.L_x_60:
[----:B------:R-:W-:Y:S01]  /*0b60*/  IMAD.MOV.U32 R6, RZ, RZ, R0 ;  /* 0x000000ffff067224 */ /* 0x000fe200078e0000 */
[----:B------:R-:W-:-:S05]  /*0b70*/  MOV R7, R5 ;  /* 0x0000000500077202 */ /* 0x000fca0000000f00 */
[----:B------:R-:W2:Y:S01]  /*0b80*/  LDG.E R12, desc[UR4][R6.64+-0x100] ;  /* 0xffff0004060c7981 */ /* 0x000ea2000c1e1900 */
[----:B0-----:R-:W0:Y:S01]  /*0b90*/  MUFU.RCP R0, R3 ;  /* 0x0000000300007308 */ /* 0x001e220000001000 */
[----:B------:R-:W-:Y:S01]  /*0ba0*/  BSSY.RECONVERGENT B0, `(.L_x_52) ;  /* 0x000000e000007945 */ /* 0x000fe20003800200 */
[----:B------:R-:W-:Y:S01]  /*0bb0*/  IMAD.MOV.U32 R8, RZ, RZ, R10 ;  /* 0x000000ffff087224 */ /* 0x000fe200078e000a */
[----:B------:R-:W-:Y:S01]  /*0bc0*/  MOV R9, R13 ;  /* 0x0000000d00097202 */ /* 0x000fe20000000f00 */
[----:B0-----:R-:W-:-:S04]  /*0bd0*/  FFMA R5, -R3, R0, 1 ;  /* 0x3f80000003057423 */ /* 0x001fc80000000100 */
[----:B------:R-:W-:Y:S01]  /*0be0*/  FFMA R0, R0, R5, R0 ;  /* 0x0000000500007223 */ /* 0x000fe20000000000 */
[----:B--2---:R-:W0:Y:S03]  /*0bf0*/  FCHK P0, R12, R3 ;  /* 0x000000030c007302 */ /* 0x004e260000000000 */
[----:B------:R-:W-:-:S04]  /*0c00*/  FFMA R2, R0, R12, RZ ;  /* 0x0000000c00027223 */ /* 0x000fc800000000ff */
[----:B------:R-:W-:-:S04]  /*0c10*/  FFMA R5, -R3, R2, R12 ;  /* 0x0000000203057223 */ /* 0x000fc8000000010c */
[----:B------:R-:W-:Y:S01]  /*0c20*/  FFMA R5, R0, R5, R2 ;  /* 0x0000000500057223 */ /* 0x000fe20000000002 */
[----:B0-----:R-:W-:Y:S06]  /*0c30*/  @!P0 BRA `(.L_x_53) ;  /* 0x0000000000108947 */ /* 0x001fec0003800000 */
[----:B------:R-:W-:Y:S01]  /*0c40*/  IMAD.MOV.U32 R0, RZ, RZ, R12 ;  /* 0x000000ffff007224 */ /* 0x000fe200078e000c */
[----:B------:R-:W-:-:S07]  /*0c50*/  MOV R10, 0xc70 ;  /* 0x00000c70000a7802 */ /* 0x000fce0000000f00 */
[----:B------:R-:W-:Y:S05]  /*0c60*/  CALL.REL.NOINC `($__internal_2_$__cuda_sm3x_div_rn_noftz_f32_slowpath) ;  /* 0x0000000000ec7944 */ /* 0x000fea0003c00000 */
[----:B------:R-:W-:-:S07]  /*0c70*/  MOV R5, R0 ;  /* 0x0000000000057202 */ /* 0x000fce0000000f00 */
.L_x_53:
[----:B------:R-:W-:Y:S05]  /*0c80*/  BSYNC.RECONVERGENT B0 ;  /* 0x0000000000007941 */ /* 0x000fea0003800200 */
.L_x_52:
[----:B------:R0:W-:Y:S04]  /*0c90*/  STG.E desc[UR4][R8.64+-0x100], R5 ;  /* 0xffff000508007986 */ /* 0x0001e8000c101904 */
[----:B------:R-:W2:Y:S01]  /*0ca0*/  LDG.E R10, desc[UR4][R6.64+-0x80] ;  /* 0xffff8004060a7981 */ /* 0x000ea2000c1e1900 */
[----:B------:R-:W1:Y:S01]  /*0cb0*/  MUFU.RCP R0, R3 ;  /* 0x0000000300007308 */ /* 0x000e620000001000 */
[----:B------:R-:W-:Y:S01]  /*0cc0*/  BSSY.RECONVERGENT B0, `(.L_x_54) ;  /* 0x000000c000007945 */ /* 0x000fe20003800200 */
[----:B-1----:R-:W-:-:S04]  /*0cd0*/  FFMA R11, -R3, R0, 1 ;  /* 0x3f800000030b7423 */ /* 0x002fc80000000100 */
[----:B------:R-:W-:Y:S02]  /*0ce0*/  FFMA R0, R0, R11, R0 ;  /* 0x0000000b00007223 */ /* 0x000fe40000000000 */
[----:B--2---:R-:W1:Y:S02]  /*0cf0*/  FCHK P0, R10, R3 ;  /* 0x000000030a007302 */ /* 0x004e640000000000 */
[----:B------:R-:W-:-:S04]  /*0d00*/  FFMA R2, R0, R10, RZ ;  /* 0x0000000a00027223 */ /* 0x000fc800000000ff */
[----:B------:R-:W-:-:S04]  /*0d10*/  FFMA R11, -R3, R2, R10 ;  /* 0x00000002030b7223 */ /* 0x000fc8000000010a */
[----:B------:R-:W-:Y:S01]  /*0d20*/  FFMA R11, R0, R11, R2 ;  /* 0x0000000b000b7223 */ /* 0x000fe20000000002 */
[----:B01----:R-:W-:Y:S06]  /*0d30*/  @!P0 BRA `(.L_x_55) ;  /* 0x0000000000108947 */ /* 0x003fec0003800000 */
[----:B------:R-:W-:Y:S01]  /*0d40*/  IMAD.MOV.U32 R0, RZ, RZ, R10 ;  /* 0x000000ffff007224 */ /* 0x000fe200078e000a */
[----:B------:R-:W-:-:S07]  /*0d50*/  MOV R10, 0xd70 ;  /* 0x00000d70000a7802 */ /* 0x000fce0000000f00 */
[----:B------:R-:W-:Y:S05]  /*0d60*/  CALL.REL.NOINC `($__internal_2_$__cuda_sm3x_div_rn_noftz_f32_slowpath) ;  /* 0x0000000000ac7944 */ /* 0x000fea0003c00000 */
[----:B------:R-:W-:-:S07]  /*0d70*/  MOV R11, R0 ;  /* 0x00000000000b7202 */ /* 0x000fce0000000f00 */
.L_x_55:
[----:B------:R-:W-:Y:S05]  /*0d80*/  BSYNC.RECONVERGENT B0 ;  /* 0x0000000000007941 */ /* 0x000fea0003800200 */
.L_x_54:
        /* <DEDUP_REMOVED lines=15> */
.L_x_57:
[----:B------:R-:W-:Y:S05]  /*0e80*/  BSYNC.RECONVERGENT B0 ;  /* 0x0000000000007941 */ /* 0x000fea0003800200 */
.L_x_56:
        /* <DEDUP_REMOVED lines=15> */
.L_x_59:
[----:B------:R-:W-:Y:S05]  /*0f80*/  BSYNC.RECONVERGENT B0 ;  /* 0x0000000000007941 */ /* 0x000fea0003800200 */
.L_x_58:
[----:B------:R1:W-:Y:S01]  /*0f90*/  STG.E desc[UR4][R8.64+0x80], R11 ;  /* 0x0000800b08007986 */ /* 0x0003e2000c101904 */
[----:B------:R-:W-:Y:S01]  /*0fa0*/  VIADD R4, R4, 0x80 ;  /* 0x0000008004047836 */ /* 0x000fe20000000000 */
[----:B------:R-:W-:Y:S02]  /*0fb0*/  IADD3 R10, P2, PT, R8, 0x200, RZ ;  /* 0x00000200080a7810 */ /* 0x000fe40007f5e0ff */
[----:B------:R-:W-:Y:S02]  /*0fc0*/  IADD3 R0, P1, PT, R6, 0x200, RZ ;  /* 0x0000020006007810 */ /* 0x000fe40007f3e0ff */
[----:B------:R-:W-:Y:S01]  /*0fd0*/  ISETP.GE.AND P0, PT, R4, UR6, PT ;  /* 0x0000000604007c0c */ /* 0x000fe2000bf06270 */
[----:B------:R-:W-:Y:S01]  /*0fe0*/  IMAD.X R13, RZ, RZ, R9, P2 ;  /* 0x000000ffff0d7224 */ /* 0x000fe200010e0609 */
[----:B------:R-:W-:-:S11]  /*0ff0*/  IADD3.X R5, PT, PT, RZ, R7, RZ, P1, !PT ;  /* 0x00000007ff057210 */ /* 0x000fd60000ffe4ff */
[----:B-1----:R-:W-:Y:S05]  /*1000*/  @!P0 BRA `(.L_x_60) ;  /* 0xfffffff800d48947 */ /* 0x002fea000383ffff */
[----:B------:R-:W-:Y:S05]  /*1010*/  EXIT ;  /* 0x000000000000794d */ /* 0x000fea0003800000 */
        .weak           $__internal_2_$__cuda_sm3x_div_rn_noftz_f32_slowpath
        .type           $__internal_2_$__cuda_sm3x_div_rn_noftz_f32_slowpath,@function
        .size           $__internal_2_$__cuda_sm3x_div_rn_noftz_f32_slowpath,(.L_x_118 - $__internal_2_$__cuda_sm3x_div_rn_noftz_f32_slowpath)
$__internal_2_$__cuda_sm3x_div_rn_noftz_f32_slowpath:
[----:B------:R-:W-:Y:S01]  /*1020*/  SHF.R.U32.HI R11, RZ, 0x17, R3 ;  /* 0x00000017ff0b7819 */ /* 0x000fe20000011603 */
[----:B------:R-:W-:Y:S01]  /*1030*/  BSSY.RECONVERGENT B2, `(.L_x_61) ;  /* 0x0000063000027945 */ /* 0x000fe20003800200 */
[----:B------:R-:W-:Y:S02]  /*1040*/  SHF.R.U32.HI R12, RZ, 0x17, R0 ;  /* 0x00000017ff0c7819 */ /* 0x000fe40000011600 */
[----:B------:R-:W-:Y:S02]  /*1050*/  LOP3.LUT R11, R11, 0xff, RZ, 0xc0, !PT ;  /* 0x000000ff0b0b7812 */ /* 0x000fe400078ec0ff */
[----:B------:R-:W-:Y:S02]  /*1060*/  LOP3.LUT R15, R12, 0xff, RZ, 0xc0, !PT ;  /* 0x000000ff0c0f7812 */ /* 0x000fe400078ec0ff */
[----:B------:R-:W-:Y:S02]  /*1070*/  IADD3 R16, PT, PT, R11, -0x1, RZ ;  /* 0xffffffff0b107810 */ /* 0x000fe40007ffe0ff */
[----:B------:R-:W-:Y:S01]  /*1080*/  MOV R13, R3 ;  /* 0x00000003000d7202 */ /* 0x000fe20000000f00 */
[----:B------:R-:W-:Y:S01]  /*1090*/  VIADD R14, R15, 0xffffffff ;  /* 0xffffffff0f0e7836 */ /* 0x000fe20000000000 */
[----:B------:R-:W-:-:S04]  /*10a0*/  ISETP.GT.U32.AND P0, PT, R16, 0xfd, PT ;  /* 0x000000fd1000780c */ /* 0x000fc80003f04070 */
[----:B------:R-:W-:-:S13]  /*10b0*/  ISETP.GT.U32.OR P0, PT, R14, 0xfd, P0 ;  /* 0x000000fd0e00780c */ /* 0x000fda0000704470 */
[----:B------:R-:W-:Y:S01]  /*10c0*/  @!P0 IMAD.MOV.U32 R12, RZ, RZ, RZ ;  /* 0x000000ffff0c8224 */ /* 0x000fe200078e00ff */
[----:B------:R-:W-:Y:S06]  /*10d0*/  @!P0 BRA `(.L_x_62) ;  /* 0x00000000005c8947 */ /* 0x000fec0003800000 */
[----:B------:R-:W-:Y:S02]  /*10e0*/  FSETP.GTU.FTZ.AND P0, PT, |R0|, +INF , PT ;  /* 0x7f8000000000780b */ /* 0x000fe40003f1c200 */
        /* <DEDUP_REMOVED lines=20> */
[----:B------:R-:W-:Y:S02]  /*1230*/  @!P2 FFMA R13, R3, 1.84467440737095516160e+19, RZ ;  /* 0x5f800000030da823 */ /* 0x000fe400000000ff */
[----:B------:R-:W-:-:S07]  /*1240*/  @!P2 IADD3 R12, PT, PT, R12, 0x40, RZ ;  /* 0x000000400c0ca810 */ /* 0x000fce0007ffe0ff */
.L_x_62:
[----:B------:R-:W-:Y:S01]  /*1250*/  LEA R14, R11, 0xc0800000, 0x17 ;  /* 0xc08000000b0e7811 */ /* 0x000fe200078eb8ff */
[----:B------:R-:W-:Y:S01]  /*1260*/  BSSY.RECONVERGENT B3, `(.L_x_67) ;  /* 0x0000036000037945 */ /* 0x000fe20003800200 */
[----:B------:R-:W-:-:S03]  /*1270*/  IADD3 R15, PT, PT, R15, -0x7f, RZ ;  /* 0xffffff810f0f7810 */ /* 0x000fc60007ffe0ff */
[----:B------:R-:W-:Y:S02]  /*1280*/  IMAD.IADD R16, R13, 0x1, -R14 ;  /* 0x000000010d107824 */ /* 0x000fe400078e0a0e */
[C---:B------:R-:W-:Y:S01]  /*1290*/  IMAD R0, R15.reuse, -0x800000, R0 ;  /* 0xff8000000f007824 */ /* 0x040fe200078e0200 */
[----:B------:R-:W-:Y:S01]  /*12a0*/  IADD3 R15, PT, PT, R15, 0x7f, -R11 ;  /* 0x0000007f0f0f7810 */ /* 0x000fe20007ffe80b */
[----:B------:R-:W0:Y:S01]  /*12b0*/  MUFU.RCP R13, R16 ;  /* 0x00000010000d7308 */ /* 0x000e220000001000 */
[----:B------:R-:W-:-:S03]  /*12c0*/  FADD.FTZ R17, -R16, -RZ ;  /* 0x800000ff10117221 */ /* 0x000fc60000010100 */
        /* <DEDUP_REMOVED lines=21> */
[-C--:B------:R-:W-:Y:S01]  /*1420*/  FFMA.RZ R11, R13, R17.reuse, R14 ;  /* 0x000000110d0b7223 */ /* 0x080fe2000000c00e */
[----:B------:R-:W-:Y:S01]  /*1430*/  IMAD.MOV R15, RZ, RZ, -R16 ;  /* 0x000000ffff0f7224 */ /* 0x000fe200078e0a10 */
[C---:B------:R-:W-:Y:S02]  /*1440*/  ISETP.NE.AND P3, PT, R16.reuse, RZ, PT ;  /* 0x000000ff1000720c */ /* 0x040fe40003f65270 */
[C---:B------:R-:W-:Y:S02]  /*1450*/  ISETP.NE.AND P2, PT, R16.reuse, RZ, PT ;  /* 0x000000ff1000720c */ /* 0x040fe40003f45270 */
[----:B------:R-:W-:Y:S01]  /*1460*/  LOP3.LUT R12, R11, 0x7fffff, RZ, 0xc0, !PT ;  /* 0x007fffff0b0c7812 */ /* 0x000fe200078ec0ff */
[CCC-:B------:R-:W-:Y:S01]  /*1470*/  FFMA.RP R11, R13.reuse, R17.reuse, R14.reuse ;  /* 0x000000110d0b7223 */ /* 0x1c0fe2000000800e */
[----:B------:R-:W-:Y:S01]  /*1480*/  FFMA.RM R14, R13, R17, R14 ;  /* 0x000000110d0e7223 */ /* 0x000fe2000000400e */
[----:B------:R-:W-:Y:S02]  /*1490*/  IADD3 R13, PT, PT, R16, 0x20, RZ ;  /* 0x00000020100d7810 */ /* 0x000fe40007ffe0ff */
[----:B------:R-:W-:-:S02]  /*14a0*/  LOP3.LUT R12, R12, 0x800000, RZ, 0xfc, !PT ;  /* 0x008000000c0c7812 */ /* 0x000fc400078efcff */
[----:B------:R-:W-:Y:S02]  /*14b0*/  FSETP.NEU.FTZ.AND P0, PT, R11, R14, PT ;  /* 0x0000000e0b00720b */ /* 0x000fe40003f1d000 */
[----:B------:R-:W-:Y:S02]  /*14c0*/  SHF.L.U32 R13, R12, R13, RZ ;  /* 0x0000000d0c0d7219 */ /* 0x000fe400000006ff */
[----:B------:R-:W-:Y:S02]  /*14d0*/  SEL R11, R15, RZ, P3 ;  /* 0x000000ff0f0b7207 */ /* 0x000fe40001800000 */
[----:B------:R-:W-:Y:S02]  /*14e0*/  ISETP.NE.AND P2, PT, R13, RZ, P2 ;  /* 0x000000ff0d00720c */ /* 0x000fe40001745270 */
[----:B------:R-:W-:Y:S02]  /*14f0*/  SHF.R.U32.HI R11, RZ, R11, R12 ;  /* 0x0000000bff0b7219 */ /* 0x000fe4000001160c */
[----:B------:R-:W-:-:S02]  /*1500*/  PLOP3.LUT P0, PT, P0, P2, PT, 0xf8, 0x8f ;  /* 0x00000000008f781c */ /* 0x000fc40000705f70 */
[----:B------:R-:W-:Y:S02]  /*1510*/  SHF.R.U32.HI R13, RZ, 0x1, R11 ;  /* 0x00000001ff0d7819 */ /* 0x000fe4000001160b */
[----:B------:R-:W-:-:S04]  /*1520*/  SEL R12, RZ, 0x1, !P0 ;  /* 0x00000001ff0c7807 */ /* 0x000fc80004000000 */
[----:B------:R-:W-:-:S04]  /*1530*/  LOP3.LUT R12, R12, 0x1, R13, 0xf8, !PT ;  /* 0x000000010c0c7812 */ /* 0x000fc800078ef80d */
[----:B------:R-:W-:-:S04]  /*1540*/  LOP3.LUT R12, R12, R11, RZ, 0xc0, !PT ;  /* 0x0000000b0c0c7212 */ /* 0x000fc800078ec0ff */
[----:B------:R-:W-:-:S04]  /*1550*/  IADD3 R13, PT, PT, R13, R12, RZ ;  /* 0x0000000c0d0d7210 */ /* 0x000fc80007ffe0ff */
[----:B------:R-:W-:Y:S01]  /*1560*/  LOP3.LUT R0, R13, R0, RZ, 0xfc, !PT ;  /* 0x000000000d007212 */ /* 0x000fe200078efcff */
[----:B------:R-:W-:Y:S06]  /*1570*/  BRA `(.L_x_70) ;  /* 0x0000000000107947 */ /* 0x000fec0003800000 */
.L_x_69:
[----:B------:R-:W-:-:S04]  /*1580*/  LOP3.LUT R0, R0, 0x80000000, RZ, 0xc0, !PT ;  /* 0x8000000000007812 */ /* 0x000fc800078ec0ff */
[----:B------:R-:W-:Y:S01]  /*1590*/  LOP3.LUT R0, R0, 0x7f800000, RZ, 0xfc, !PT ;  /* 0x7f80000000007812 */ /* 0x000fe200078efcff */
[----:B------:R-:W-:Y:S06]  /*15a0*/  BRA `(.L_x_70) ;  /* 0x0000000000047947 */ /* 0x000fec0003800000 */
.L_x_68:
[----:B------:R-:W-:-:S07]  /*15b0*/  IMAD R0, R15, 0x800000, R0 ;  /* 0x008000000f007824 */ /* 0x000fce00078e0200 */
.L_x_70:
[----:B------:R-:W-:Y:S05]  /*15c0*/  BSYNC.RECONVERGENT B3 ;  /* 0x0000000000037941 */ /* 0x000fea0003800200 */
.L_x_67:
[----:B------:R-:W-:Y:S05]  /*15d0*/  BRA `(.L_x_71) ;  /* 0x0000000000207947 */ /* 0x000fea0003800000 */
.L_x_66:
[----:B------:R-:W-:-:S04]  /*15e0*/  LOP3.LUT R0, R13, 0x80000000, R0, 0x48, !PT ;  /* 0x800000000d007812 */ /* 0x000fc800078e4800 */
[----:B------:R-:W-:Y:S01]  /*15f0*/  LOP3.LUT R0, R0, 0x7f800000, RZ, 0xfc, !PT ;  /* 0x7f80000000007812 */ /* 0x000fe200078efcff */
[----:B------:R-:W-:Y:S06]  /*1600*/  BRA `(.L_x_71) ;  /* 0x0000000000147947 */ /* 0x000fec0003800000 */
.L_x_65:
[----:B------:R-:W-:Y:S01]  /*1610*/  LOP3.LUT R0, R13, 0x80000000, R0, 0x48, !PT ;  /* 0x800000000d007812 */ /* 0x000fe200078e4800 */
[----:B------:R-:W-:Y:S06]  /*1620*/  BRA `(.L_x_71) ;  /* 0x00000000000c7947 */ /* 0x000fec0003800000 */
.L_x_64:
[----:B------:R-:W0:Y:S01]  /*1630*/  MUFU.RSQ R0, -QNAN ;  /* 0xffc0000000007908 */ /* 0x000e220000001400 */
[----:B------:R-:W-:Y:S05]  /*1640*/  BRA `(.L_x_71) ;  /* 0x0000000000047947 */ /* 0x000fea0003800000 */
.L_x_63:
[----:B------:R-:W-:-:S07]  /*1650*/  FADD.FTZ R0, R0, R3 ;  /* 0x0000000300007221 */ /* 0x000fce0000010000 */
.L_x_71:
[----:B------:R-:W-:Y:S05]  /*1660*/  BSYNC.RECONVERGENT B2 ;  /* 0x0000000000027941 */ /* 0x000fea0003800200 */
.L_x_61:
[----:B------:R-:W-:-:S04]  /*1670*/  HFMA2 R11, -RZ, RZ, 0, 0 ;  /* 0x00000000ff0b7431 */ /* 0x000fc800000001ff */
[----:B0-----:R-:W-:Y:S05]  /*1680*/  RET.REL.NODEC R10 `(_Z30warped_to_probs_single_dim_powPfPKffi) ;  /* 0xffffffe80a5c7950 */ /* 0x001fea0003c3ffff */
.L_x_72:
        /* <DEDUP_REMOVED lines=15> */
.L_x_118:


//--------------------- .text._Z17sample_from_probsPfS_iy --------------------------
	.section	.text._Z17sample_from_probsPfS_iy,"ax",@progbits
	.align	128
        .global         _Z17sample_from_probsPfS_iy
        .type           _Z17sample_from_probsPfS_iy,@function
        .size           _Z17sample_from_probsPfS_iy,(.L_x_127 - _Z17sample_from_probsPfS_iy)
        .other          _Z17sample_from_probsPfS_iy,@"STO_CUDA_ENTRY STV_DEFAULT"
_Z17sample_from_probsPfS_iy:
.text._Z17sample_from_probsPfS_iy:
[----:B------:R-:W-:Y:S01]  /*0000*/  LDC R1, c[0x0][0x37c] ;  /* 0x0000df00ff017b82 */ /* 0x000fe20000000800 */
[----:B------:R-:W0:Y:S07]  /*0010*/  S2R R0, SR_TID.X ;  /* 0x0000000000007919 */ /* 0x000e2e0000002100 */
[----:B------:R-:W1:Y:S01]  /*0020*/  S2UR UR4, SR_CTAID.X ;  /* 0x00000000000479c3 */ /* 0x000e620000002500 */
[----:B------:R-:W1:Y:S02]  /*0030*/  LDCU UR5, c[0x0][0x360] ;  /* 0x00006c00ff0577ac */ /* 0x000e640008000800 */
[----:B-1----:R-:W-:Y:S01]  /*0040*/  UIMAD UR4, UR4, UR5, URZ ;  /* 0x00000005040472a4 */ /* 0x002fe2000f8e02ff */
[----:B0-----:R-:W-:-:S05]  /*0050*/  IMAD.MOV R0, RZ, RZ, -R0 ;  /* 0x000000ffff007224 */ /* 0x001fca00078e0a00 */
[----:B------:R-:W-:-:S13]  /*0060*/  ISETP.NE.AND P0, PT, R0, UR4, PT ;  /* 0x0000000400007c0c */ /* 0x000fda000bf05270 */
[----:B------:R-:W-:Y:S05]  /*0070*/  @P0 EXIT ;  /* 0x000000000000094d */ /* 0x000fea0003800000 */
[----:B------:R-:W0:Y:S01]  /*0080*/  LDCU.64 UR10, c[0x0][0x398] ;  /* 0x00007300ff0a77ac */ /* 0x000e220008000a00 */
[----:B------:R-:W1:Y:S01]  /*0090*/  LDC R0, c[0x0][0x390] ;  /* 0x0000e400ff007b82 */ /* 0x000e620000000800 */
[----:B0-----:R-:W-:-:S04]  /*00a0*/  ULOP3.LUT UR4, UR10, 0xaad26b49, URZ, 0x3c, !UPT ;  /* 0xaad26b490a047892 */ /* 0x001fc8000f8e3cff */
[----:B------:R-:W-:Y:S01]  /*00b0*/  UIMAD UR4, UR4, 0x4182bed5, URZ ;  /* 0x4182bed5040478a4 */ /* 0x000fe2000f8e02ff */
[----:B-1----:R-:W-:-:S03]  /*00c0*/  ISETP.GE.AND P0, PT, R0, 0x1, PT ;  /* 0x000000010000780c */ /* 0x002fc60003f06270 */
[----:B------:R-:W-:Y:S02]  /*00d0*/  UIADD3 UR5, UPT, UPT, UR4, 0x75bcd15, URZ ;  /* 0x075bcd1504057890 */ /* 0x000fe4000fffe0ff */
[----:B------:R-:W-:Y:S02]  /*00e0*/  UIADD3 UR6, UPT, UPT, UR4, 0x583f19, URZ ;  /* 0x00583f1904067890 */ /* 0x000fe4000fffe0ff */
[----:B------:R-:W-:Y:S02]  /*00f0*/  USHF.R.U32.HI UR7, URZ, 0x2, UR5 ;  /* 0x00000002ff077899 */ /* 0x000fe40008011605 */
[----:B------:R-:W-:Y:S02]  /*0100*/  USHF.L.U32 UR8, UR6, 0x4, URZ ;  /* 0x0000000406087899 */ /* 0x000fe400080006ff */
[----:B------:R-:W-:Y:S02]  /*0110*/  ULOP3.LUT UR7, UR7, UR5, URZ, 0x3c, !UPT ;  /* 0x0000000507077292 */ /* 0x000fe4000f8e3cff */
[----:B------:R-:W-:-:S02]  /*0120*/  ULOP3.LUT UR5, UR11, 0xf7dcefdd, URZ, 0x3c, !UPT ;  /* 0xf7dcefdd0b057892 */ /* 0x000fc4000f8e3cff */
[----:B------:R-:W-:Y:S02]  /*0130*/  USHF.L.U32 UR9, UR7, 0x1, URZ ;  /* 0x0000000107097899 */ /* 0x000fe400080006ff */
[----:B------:R-:W-:Y:S02]  /*0140*/  UIMAD UR5, UR5, -0x658354e5, UR4 ;  /* 0x9a7cab1b050578a4 */ /* 0x000fe4000f8e0204 */
[----:B------:R-:W-:-:S04]  /*0150*/  ULOP3.LUT UR8, UR6, UR8, UR9, 0x96, !UPT ;  /* 0x0000000806087292 */ /* 0x000fc8000f8e9609 */
[----:B------:R-:W-:-:S04]  /*0160*/  ULOP3.LUT UR8, UR8, UR7, URZ, 0x3c, !UPT ;  /* 0x0000000708087292 */ /* 0x000fc8000f8e3cff */
[----:B------:R-:W-:-:S06]  /*0170*/  UIADD3 UR5, UPT, UPT, UR5, 0x6a788e, UR8 ;  /* 0x006a788e05057890 */ /* 0x000fcc000fffe008 */
[----:B------:R-:W-:Y:S01]  /*0180*/  I2FP.F32.U32 R0, UR5 ;  /* 0x0000000500007c45 */ /* 0x000fe20008201000 */
[----:B------:R-:W-:Y:S06]  /*0190*/  @!P0 EXIT ;  /* 0x000000000000894d */ /* 0x000fec0003800000 */
[----:B------:R-:W0:Y:S01]  /*01a0*/  LDC.64 R4, c[0x0][0x380] ;  /* 0x0000e000ff047b82 */ /* 0x000e220000000a00 */
[----:B------:R-:W-:Y:S01]  /*01b0*/  IMAD.MOV.U32 R3, RZ, RZ, 0x2f800000 ;  /* 0x2f800000ff037424 */ /* 0x000fe200078e00ff */
[----:B------:R-:W-:Y:S01]  /*01c0*/  CS2R R6, SRZ ;  /* 0x0000000000067805 */ /* 0x000fe2000001ff00 */
[----:B------:R-:W1:Y:S02]  /*01d0*/  LDCU.64 UR4, c[0x0][0x358] ;  /* 0x00006b00ff0477ac */ /* 0x000e640008000a00 */
[----:B------:R-:W-:Y:S01]  /*01e0*/  FFMA R0, R0, R3, 1.1641532182693481445e-10 ;  /* 0x2f00000000007423 */ /* 0x000fe20000000003 */
[----:B------:R-:W2:Y:S06]  /*01f0*/  LDCU UR6, c[0x0][0x390] ;  /* 0x00007200ff0677ac */ /* 0x000eac0008000800 */
.L_x_74:
[----:B0-----:R-:W-:-:S06]  /*0200*/  IMAD.WIDE.U32 R2, R7, 0x4, R4 ;  /* 0x0000000407027825 */ /* 0x001fcc00078e0004 */
[----:B-1----:R-:W3:Y:S02]  /*0210*/  LDG.E R3, desc[UR4][R2.64] ;  /* 0x0000000402037981 */ /* 0x002ee4000c1e1900 */
[----:B---3--:R-:W-:-:S05]  /*0220*/  FADD R6, R3, R6 ;  /* 0x0000000603067221 */ /* 0x008fca0000000000 */
[----:B------:R-:W-:-:S13]  /*0230*/  FSETP.GEU.AND P0, PT, R0, R6, PT ;  /* 0x000000060000720b */ /* 0x000fda0003f0e000 */
[----:B------:R-:W-:Y:S05]  /*0240*/  @!P0 BRA `(.L_x_73) ;  /* 0x0000000000108947 */ /* 0x000fea0003800000 */
[----:B------:R-:W-:-:S05]  /*0250*/  VIADD R7, R7, 0x1 ;  /* 0x0000000107077836 */ /* 0x000fca0000000000 */
[----:B--2---:R-:W-:-:S13]  /*0260*/  ISETP.NE.AND P0, PT, R7, UR6, PT ;  /* 0x0000000607007c0c */ /* 0x004fda000bf05270 */
[----:B------:R-:W-:Y:S05]  /*0270*/  @P0 BRA `(.L_x_74) ;  /* 0xfffffffc00e00947 */ /* 0x000fea000383ffff */
[----:B------:R-:W-:Y:S05]  /*0280*/  EXIT ;  /* 0x000000000000794d */ /* 0x000fea0003800000 */
.L_x_73:
[----:B------:R-:W0:Y:S01]  /*0290*/  LDC.64 R2, c[0x0][0x388] ;  /* 0x0000e200ff027b82 */ /* 0x000e220000000a00 */
[----:B------:R-:W-:-:S05]  /*02a0*/  I2FP.F32.U32 R7, R7 ;  /* 0x0000000700077245 */ /* 0x000fca0000201000 */
[----:B0-----:R-:W-:Y:S01]  /*02b0*/  STG.E desc[UR4][R2.64], R7 ;  /* 0x0000000702007986 */ /* 0x001fe2000c101904 */
[----:B--2---:R-:W-:Y:S05]  /*02c0*/  EXIT ;  /* 0x000000000000794d */ /* 0x004fea0003800000 */
.L_x_75:
        /* <DEDUP_REMOVED lines=11> */
.L_x_127:


//--------------------- .text._Z21sample_val_from_probsPfS_iy --------------------------
	.section	.text._Z21sample_val_from_probsPfS_iy,"ax",@progbits
	.align	128
        .global         _Z21sample_val_from_probsPfS_iy
        .type           _Z21sample_val_from_probsPfS_iy,@function
        .size           _Z21sample_val_from_probsPfS_iy,(.L_x_128 - _Z21sample_val_from_probsPfS_iy)
        .other          _Z21sample_val_from_probsPfS_iy,@"STO_CUDA_ENTRY STV_DEFAULT"
_Z21sample_val_from_probsPfS_iy:
.text._Z21sample_val_from_probsPfS_iy:
        /* <DEDUP_REMOVED lines=27> */
[----:B------:R-:W0:Y:S02]  /*01b0*/  LDCU.64 UR4, c[0x0][0x358] ;  /* 0x00006b00ff0477ac */ /* 0x000e240008000a00 */
[----:B0-----:R-:W2:Y:S01]  /*01c0*/  LDG.E R5, desc[UR4][R2.64] ;  /* 0x0000000402057981 */ /* 0x001ea2000c1e1900 */
[----:B------:R-:W-:-:S05]  /*01d0*/  HFMA2 R7, -RZ, RZ, 0.1171875, 0 ;  /* 0x2f800000ff077431 */ /* 0x000fca00000001ff */
[----:B------:R-:W-:Y:S01]  /*01e0*/  FFMA R0, R0, R7, 1.1641532182693481445e-10 ;  /* 0x2f00000000007423 */ /* 0x000fe20000000007 */
[----:B--2---:R-:W-:-:S05]  /*01f0*/  FADD R7, RZ, R5 ;  /* 0x00000005ff077221 */ /* 0x004fca0000000000 */
[----:B------:R-:W-:-:S13]  /*0200*/  FSETP.GEU.AND P0, PT, R0, R7, PT ;  /* 0x000000070000720b */ /* 0x000fda0003f0e000 */
[----:B------:R-:W-:Y:S05]  /*0210*/  @!P0 BRA `(.L_x_76) ;  /* 0x0000000000308947 */ /* 0x000fea0003800000 */
[----:B------:R-:W0:Y:S01]  /*0220*/  LDC.64 R4, c[0x0][0x380] ;  /* 0x0000e000ff047b82 */ /* 0x000e220000000a00 */
[----:B------:R-:W-:Y:S01]  /*0230*/  IMAD.MOV.U32 R9, RZ, RZ, RZ ;  /* 0x000000ffff097224 */ /* 0x000fe200078e00ff */
[----:B------:R-:W1:Y:S06]  /*0240*/  LDCU UR6, c[0x0][0x390] ;  /* 0x00007200ff0677ac */ /* 0x000e6c0008000800 */
.L_x_77:
[----:B------:R-:W-:-:S04]  /*0250*/  IADD3 R9, PT, PT, R9, 0x1, RZ ;  /* 0x0000000109097810 */ /* 0x000fc80007ffe0ff */
[----:B-1----:R-:W-:-:S13]  /*0260*/  ISETP.NE.AND P0, PT, R9, UR6, PT ;  /* 0x0000000609007c0c */ /* 0x002fda000bf05270 */
[----:B------:R-:W-:Y:S05]  /*0270*/  @!P0 EXIT ;  /* 0x000000000000894d */ /* 0x000fea0003800000 */
[----:B0-----:R-:W-:-:S06]  /*0280*/  IMAD.WIDE.U32 R2, R9, 0x4, R4 ;  /* 0x0000000409027825 */ /* 0x001fcc00078e0004 */
[----:B------:R-:W2:Y:S02]  /*0290*/  LDG.E R2, desc[UR4][R2.64] ;  /* 0x0000000402027981 */ /* 0x000ea4000c1e1900 */
[----:B--2---:R-:W-:-:S05]  /*02a0*/  FADD R7, R2, R7 ;  /* 0x0000000702077221 */ /* 0x004fca0000000000 */
[----:B------:R-:W-:-:S13]  /*02b0*/  FSETP.GEU.AND P0, PT, R0, R7, PT ;  /* 0x000000070000720b */ /* 0x000fda0003f0e000 */
[----:B------:R-:W-:Y:S05]  /*02c0*/  @P0 BRA `(.L_x_77) ;  /* 0xfffffffc00e00947 */ /* 0x000fea000383ffff */
[----:B------:R-:W-:-:S07]  /*02d0*/  IMAD.MOV.U32 R5, RZ, RZ, R2 ;  /* 0x000000ffff057224 */ /* 0x000fce00078e0002 */
.L_x_76:
[----:B------:R-:W0:Y:S02]  /*02e0*/  LDC.64 R2, c[0x0][0x388] ;  /* 0x0000e200ff027b82 */ /* 0x000e240000000a00 */
[----:B0-----:R-:W-:Y:S01]  /*02f0*/  STG.E desc[UR4][R2.64], R5 ;  /* 0x0000000502007986 */ /* 0x001fe2000c101904 */
[----:B------:R-:W-:Y:S05]  /*0300*/  EXIT ;  /* 0x000000000000794d */ /* 0x000fea0003800000 */
.L_x_78:
        /* <DEDUP_REMOVED lines=15> */
.L_x_128:


//--------------------- .text._Z26warped_to_probs_single_dimPfPKfi --------------------------
	.section	.text._Z26warped_to_probs_single_dimPfPKfi,"ax",@progbits
	.align	128
        .global         _Z26warped_to_probs_single_dimPfPKfi
        .type           _Z26warped_to_probs_single_dimPfPKfi,@function
        .size           _Z26warped_to_probs_single_dimPfPKfi,(.L_x_119 - _Z26warped_to_probs_single_dimPfPKfi)
        .other          _Z26warped_to_probs_single_dimPfPKfi,@"STO_CUDA_ENTRY STV_DEFAULT"
_Z26warped_to_probs_single_dimPfPKfi:
.text._Z26warped_to_probs_single_dimPfPKfi:
[----:B------:R-:W-:Y:S01]  /*0000*/  LDC R1, c[0x0][0x37c] ;  /* 0x0000df00ff017b82 */ /* 0x000fe20000000800 */
[----:B------:R-:W0:Y:S01]  /*0010*/  S2R R4, SR_TID.X ;  /* 0x0000000000047919 */ /* 0x000e220000002100 */
[----:B------:R-:W1:Y:S01]  /*0020*/  LDCU UR4, c[0x0][0x390] ;  /* 0x00007200ff0477ac */ /* 0x000e620008000800 */
[----:B0-----:R-:W-:-:S04]  /*0030*/  LOP3.LUT R4, R4, 0x1f, RZ, 0xc0, !PT ;  /* 0x0000001f04047812 */ /* 0x001fc800078ec0ff */
[----:B-1----:R-:W-:-:S13]  /*0040*/  ISETP.GE.AND P0, PT, R4, UR4, PT ;  /* 0x0000000404007c0c */ /* 0x002fda000bf06270 */
[----:B------:R-:W-:Y:S05]  /*0050*/  @P0 EXIT ;  /* 0x000000000000094d */ /* 0x000fea0003800000 */
[-C--:B------:R-:W-:Y:S01]  /*0060*/  LOP3.LUT R5, RZ, R4.reuse, RZ, 0x33, !PT ;  /* 0x00000004ff057212 */ /* 0x080fe200078e33ff */
[----:B------:R-:W-:Y:S01]  /*0070*/  BSSY.RECONVERGENT B0, `(.L_x_79) ;  /* 0x0000038000007945 */ /* 0x000fe20003800200 */
[----:B------:R-:W-:Y:S01]  /*0080*/  IMAD.MOV.U32 R6, RZ, RZ, RZ ;  /* 0x000000ffff067224 */ /* 0x000fe200078e00ff */
[----:B------:R-:W-:Y:S02]  /*0090*/  MOV R7, R4 ;  /* 0x0000000400077202 */ /* 0x000fe40000000f00 */
[----:B------:R-:W-:Y:S01]  /*00a0*/  VIADD R5, R5, UR4 ;  /* 0x0000000405057c36 */ /* 0x000fe20008000000 */
[----:B------:R-:W0:Y:S04]  /*00b0*/  LDCU.64 UR4, c[0x0][0x358] ;  /* 0x00006b00ff0477ac */ /* 0x000e280008000a00 */
[----:B------:R-:W-:-:S02]  /*00c0*/  ISETP.GE.U32.AND P1, PT, R5, 0x1e0, PT ;  /* 0x000001e00500780c */ /* 0x000fc40003f26070 */
[----:B------:R-:W-:-:S04]  /*00d0*/  LEA.HI R0, R5, 0x1, RZ, 0x1b ;  /* 0x0000000105007811 */ /* 0x000fc800078fd8ff */
[----:B------:R-:W-:-:S04]  /*00e0*/  LOP3.LUT R22, R0, 0xf, RZ, 0xc0, !PT ;  /* 0x0000000f00167812 */ /* 0x000fc800078ec0ff */
[----:B------:R-:W-:-:S03]  /*00f0*/  ISETP.NE.AND P0, PT, R22, RZ, PT ;  /* 0x000000ff1600720c */ /* 0x000fc60003f05270 */
[----:B------:R-:W-:Y:S10]  /*0100*/  @!P1 BRA `(.L_x_80) ;  /* 0x0000000000b89947 */ /* 0x000ff40003800000 */
[----:B------:R-:W1:Y:S01]  /*0110*/  LDC.64 R2, c[0x0][0x388] ;  /* 0x0000e200ff027b82 */ /* 0x000e620000000a00 */
[----:B------:R-:W-:Y:S01]  /*0120*/  LOP3.LUT R11, R0, 0xffffff0, RZ, 0xc0, !PT ;  /* 0x0ffffff0000b7812 */ /* 0x000fe200078ec0ff */
[----:B------:R-:W-:Y:S02]  /*0130*/  IMAD.MOV.U32 R6, RZ, RZ, RZ ;  /* 0x000000ffff067224 */ /* 0x000fe400078e00ff */
[----:B------:R-:W-:Y:S01]  /*0140*/  IMAD.MOV.U32 R7, RZ, RZ, R4 ;  /* 0x000000ffff077224 */ /* 0x000fe200078e0004 */
[----:B------:R-:W-:Y:S01]  /*0150*/  IADD3 R11, PT, PT, -R11, RZ, RZ ;  /* 0x000000ff0b0b7210 */ /* 0x000fe20007ffe1ff */
[----:B-1----:R-:W-:-:S03]  /*0160*/  IMAD.WIDE.U32 R2, R4, 0x4, R2 ;  /* 0x0000000404027825 */ /* 0x002fc600078e0002 */
[----:B------:R-:W-:-:S04]  /*0170*/  IADD3 R2, P1, PT, R2, 0x400, RZ ;  /* 0x0000040002027810 */ /* 0x000fc80007f3e0ff */
[----:B------:R-:W-:-:S09]  /*0180*/  IADD3.X R3, PT, PT, RZ, R3, RZ, P1, !PT ;  /* 0x00000003ff037210 */ /* 0x000fd20000ffe4ff */
.L_x_81:
[----:B0-----:R-:W2:Y:S04]  /*0190*/  LDG.E R21, desc[UR4][R2.64+-0x400] ;  /* 0xfffc000402157981 */ /* 0x001ea8000c1e1900 */
[----:B------:R-:W3:Y:S04]  /*01a0*/  LDG.E R20, desc[UR4][R2.64+-0x380] ;  /* 0xfffc800402147981 */ /* 0x000ee8000c1e1900 */
[----:B------:R-:W4:Y:S04]  /*01b0*/  LDG.E R23, desc[UR4][R2.64+-0x300] ;  /* 0xfffd000402177981 */ /* 0x000f28000c1e1900 */
[----:B------:R-:W5:Y:S04]  /*01c0*/  LDG.E R25, desc[UR4][R2.64+-0x280] ;  /* 0xfffd800402197981 */ /* 0x000f68000c1e1900 */
        /* <DEDUP_REMOVED lines=11> */
[----:B------:R0:W5:Y:S01]  /*0280*/  LDG.E R10, desc[UR4][R2.64+0x380] ;  /* 0x00038004020a7981 */ /* 0x000162000c1e1900 */
[----:B------:R-:W-:-:S02]  /*0290*/  VIADD R11, R11, 0x10 ;  /* 0x000000100b0b7836 */ /* 0x000fc40000000000 */
[----:B------:R-:W-:-:S03]  /*02a0*/  VIADD R7, R7, 0x200 ;  /* 0x0000020007077836 */ /* 0x000fc60000000000 */
[----:B------:R-:W-:Y:S02]  /*02b0*/  ISETP.NE.AND P1, PT, R11, RZ, PT ;  /* 0x000000ff0b00720c */ /* 0x000fe40003f25270 */
[----:B0-----:R-:W-:-:S04]  /*02c0*/  IADD3 R2, P2, PT, R2, 0x800, RZ ;  /* 0x0000080002027810 */ /* 0x001fc80007f5e0ff */
[----:B------:R-:W-:Y:S01]  /*02d0*/  IADD3.X R3, PT, PT, RZ, R3, RZ, P2, !PT ;  /* 0x00000003ff037210 */ /* 0x000fe200017fe4ff */
[----:B--2---:R-:W-:-:S04]  /*02e0*/  FADD R21, R21, R6 ;  /* 0x0000000615157221 */ /* 0x004fc80000000000 */
[----:B---3--:R-:W-:-:S04]  /*02f0*/  FADD R20, R21, R20 ;  /* 0x0000001415147221 */ /* 0x008fc80000000000 */
[----:B----4-:R-:W-:-:S04]  /*0300*/  FADD R20, R20, R23 ;  /* 0x0000001714147221 */ /* 0x010fc80000000000 */
[----:B-----5:R-:W-:-:S04]  /*0310*/  FADD R20, R20, R25 ;  /* 0x0000001914147221 */ /* 0x020fc80000000000 */
[----:B------:R-:W-:-:S04]  /*0320*/  FADD R20, R20, R27 ;  /* 0x0000001b14147221 */ /* 0x000fc80000000000 */
        /* <DEDUP_REMOVED lines=10> */
[----:B------:R-:W-:Y:S01]  /*03d0*/  FADD R6, R9, R10 ;  /* 0x0000000a09067221 */ /* 0x000fe20000000000 */
[----:B------:R-:W-:Y:S06]  /*03e0*/  @P1 BRA `(.L_x_81) ;  /* 0xfffffffc00681947 */ /* 0x000fec000383ffff */
.L_x_80:
[----:B0-----:R-:W-:Y:S05]  /*03f0*/  BSYNC.RECONVERGENT B0 ;  /* 0x0000000000007941 */ /* 0x001fea0003800200 */
.L_x_79:
[----:B------:R-:W-:Y:S04]  /*0400*/  BSSY.RECONVERGENT B0, `(.L_x_82) ;  /* 0x000003a000007945 */ /* 0x000fe80003800200 */
[----:B------:R-:W-:Y:S05]  /*0410*/  @!P0 BRA `(.L_x_83) ;  /* 0x0000000000e08947 */ /* 0x000fea0003800000 */
[----:B------:R-:W-:Y:S01]  /*0420*/  ISETP.GE.U32.AND P0, PT, R22, 0x8, PT ;  /* 0x000000081600780c */ /* 0x000fe20003f06070 */
[----:B------:R-:W-:Y:S01]  /*0430*/  BSSY.RECONVERGENT B1, `(.L_x_84) ;  /* 0x0000017000017945 */ /* 0x000fe20003800200 */
[----:B------:R-:W-:-:S04]  /*0440*/  LOP3.LUT R10, R0, 0x7, RZ, 0xc0, !PT ;  /* 0x00000007000a7812 */ /* 0x000fc800078ec0ff */
[----:B------:R-:W-:-:S07]  /*0450*/  ISETP.NE.AND P1, PT, R10, RZ, PT ;  /* 0x000000ff0a00720c */ /* 0x000fce0003f25270 */
[----:B------:R-:W-:Y:S06]  /*0460*/  @!P0 BRA `(.L_x_85) ;  /* 0x00000000004c8947 */ /* 0x000fec0003800000 */
[----:B------:R-:W0:Y:S02]  /*0470*/  LDC.64 R2, c[0x0][0x388] ;  /* 0x0000e200ff027b82 */ /* 0x000e240000000a00 */
[----:B0-----:R-:W-:-:S05]  /*0480*/  IMAD.WIDE.U32 R2, R7, 0x4, R2 ;  /* 0x0000000407027825 */ /* 0x001fca00078e0002 */
[----:B------:R-:W2:Y:S04]  /*0490*/  LDG.E R9, desc[UR4][R2.64] ;  /* 0x0000000402097981 */ /* 0x000ea8000c1e1900 */
[----:B------:R-:W3:Y:S04]  /*04a0*/  LDG.E R8, desc[UR4][R2.64+0x80] ;  /* 0x0000800402087981 */ /* 0x000ee8000c1e1900 */
[----:B------:R-:W4:Y:S04]  /*04b0*/  LDG.E R11, desc[UR4][R2.64+0x100] ;  /* 0x00010004020b7981 */ /* 0x000f28000c1e1900 */
[----:B------:R-:W5:Y:S04]  /*04c0*/  LDG.E R13, desc[UR4][R2.64+0x180] ;  /* 0x00018004020d7981 */ /* 0x000f68000c1e1900 */
[----:B------:R-:W5:Y:S04]  /*04d0*/  LDG.E R15, desc[UR4][R2.64+0x200] ;  /* 0x00020004020f7981 */ /* 0x000f68000c1e1900 */
[----:B------:R-:W5:Y:S04]  /*04e0*/  LDG.E R17, desc[UR4][R2.64+0x280] ;  /* 0x0002800402117981 */ /* 0x000f68000c1e1900 */
[----:B------:R-:W5:Y:S04]  /*04f0*/  LDG.E R19, desc[UR4][R2.64+0x300] ;  /* 0x0003000402137981 */ /* 0x000f68000c1e1900 */
[----:B------:R-:W5:Y:S01]  /*0500*/  LDG.E R21, desc[UR4][R2.64+0x380] ;  /* 0x0003800402157981 */ /* 0x000f62000c1e1900 */
[----:B------:R-:W-:Y:S01]  /*0510*/  IADD3 R7, PT, PT, R7, 0x100, RZ ;  /* 0x0000010007077810 */ /* 0x000fe20007ffe0ff */
[----:B--2---:R-:W-:-:S04]  /*0520*/  FADD R9, R6, R9 ;  /* 0x0000000906097221 */ /* 0x004fc80000000000 */
[----:B---3--:R-:W-:-:S04]  /*0530*/  FADD R8, R9, R8 ;  /* 0x0000000809087221 */ /* 0x008fc80000000000 */
[----:B----4-:R-:W-:-:S04]  /*0540*/  FADD R8, R8, R11 ;  /* 0x0000000b08087221 */ /* 0x010fc80000000000 */
[----:B-----5:R-:W-:-:S04]  /*0550*/  FADD R8, R8, R13 ;  /* 0x0000000d08087221 */ /* 0x020fc80000000000 */
[----:B------:R-:W-:-:S04]  /*0560*/  FADD R8, R8, R15 ;  /* 0x0000000f08087221 */ /* 0x000fc80000000000 */
[----:B------:R-:W-:-:S04]  /*0570*/  FADD R8, R8, R17 ;  /* 0x0000001108087221 */ /* 0x000fc80000000000 */
[----:B------:R-:W-:-:S04]  /*0580*/  FADD R8, R8, R19 ;  /* 0x0000001308087221 */ /* 0x000fc80000000000 */
[----:B------:R-:W-:-:S07]  /*0590*/  FADD R6, R8, R21 ;  /* 0x0000001508067221 */ /* 0x000fce0000000000 */
.L_x_85:
[----:B------:R-:W-:Y:S05]  /*05a0*/  BSYNC.RECONVERGENT B1 ;  /* 0x0000000000017941 */ /* 0x000fea0003800200 */
.L_x_84:
        /* <DEDUP_REMOVED lines=11> */
[----:B------:R-:W5:Y:S01]  /*0660*/  LDG.E R14, desc[UR4][R2.64+0x180] ;  /* 0x00018004020e7981 */ /* 0x000f62000c1e1900 */
[----:B------:R-:W-:-:S02]  /*0670*/  VIADD R7, R7, 0x80 ;  /* 0x0000008007077836 */ /* 0x000fc40000000000 */
[----:B--2---:R-:W-:-:S04]  /*0680*/  FADD R9, R6, R9 ;  /* 0x0000000906097221 */ /* 0x004fc80000000000 */
[----:B---3--:R-:W-:-:S04]  /*0690*/  FADD R9, R9, R10 ;  /* 0x0000000a09097221 */ /* 0x008fc80000000000 */
[----:B----4-:R-:W-:-:S04]  /*06a0*/  FADD R9, R9, R12 ;  /* 0x0000000c09097221 */ /* 0x010fc80000000000 */
[----:B-----5:R-:W-:-:S07]  /*06b0*/  FADD R6, R9, R14 ;  /* 0x0000000e09067221 */ /* 0x020fce0000000000 */
.L_x_87:
[----:B------:R-:W-:Y:S05]  /*06c0*/  BSYNC.RECONVERGENT B1 ;  /* 0x0000000000017941 */ /* 0x000fea0003800200 */
.L_x_86:
[----:B------:R-:W-:Y:S05]  /*06d0*/  @!P1 BRA `(.L_x_83) ;  /* 0x0000000000309947 */ /* 0x000fea0003800000 */
[----:B------:R-:W0:Y:S02]  /*06e0*/  LDC.64 R2, c[0x0][0x388] ;  /* 0x0000e200ff027b82 */ /* 0x000e240000000a00 */
[----:B0-----:R-:W-:Y:S01]  /*06f0*/  IMAD.WIDE.U32 R2, R7, 0x4, R2 ;  /* 0x0000000407027825 */ /* 0x001fe200078e0002 */
[----:B------:R-:W-:-:S03]  /*0700*/  IADD3 R7, PT, PT, -R8, RZ, RZ ;  /* 0x000000ff08077210 */ /* 0x000fc60007ffe1ff */
[----:B------:R-:W-:-:S07]  /*0710*/  IMAD.MOV.U32 R9, RZ, RZ, R3 ;  /* 0x000000ffff097224 */ /* 0x000fce00078e0003 */
.L_x_88:
[----:B------:R-:W-:-:S06]  /*0720*/  MOV R3, R9 ;  /* 0x0000000900037202 */ /* 0x000fcc0000000f00 */
[----:B------:R0:W2:Y:S01]  /*0730*/  LDG.E R3, desc[UR4][R2.64] ;  /* 0x0000000402037981 */ /* 0x0000a2000c1e1900 */
[----:B------:R-:W-:-:S05]  /*0740*/  VIADD R7, R7, 0x1 ;  /* 0x0000000107077836 */ /* 0x000fca0000000000 */
[----:B------:R-:W-:Y:S02]  /*0750*/  ISETP.NE.AND P0, PT, R7, RZ, PT ;  /* 0x000000ff0700720c */ /* 0x000fe40003f05270 */
[----:B0-----:R-:W-:-:S04]  /*0760*/  IADD3 R2, P1, PT, R2, 0x80, RZ ;  /* 0x0000008002027810 */ /* 0x001fc80007f3e0ff */
[----:B------:R-:W-:Y:S01]  /*0770*/  IADD3.X R9, PT, PT, RZ, R9, RZ, P1, !PT ;  /* 0x00000009ff097210 */ /* 0x000fe20000ffe4ff */
[----:B--2---:R-:W-:-:S06]  /*0780*/  FADD R6, R3, R6 ;  /* 0x0000000603067221 */ /* 0x004fcc0000000000 */
[----:B------:R-:W-:Y:S05]  /*0790*/  @P0 BRA `(.L_x_88) ;  /* 0xfffffffc00e00947 */ /* 0x000fea000383ffff */
.L_x_83:
[----:B------:R-:W-:Y:S05]  /*07a0*/  BSYNC.RECONVERGENT B0 ;  /* 0x0000000000007941 */ /* 0x000fea0003800200 */
.L_x_82:
[----:B------:R-:W0:Y:S01]  /*07b0*/  SHFL.DOWN PT, R3, R6, 0x10, 0x1f ;  /* 0x0a001f0006037f89 */ /* 0x000e2200000e0000 */
[----:B------:R-:W-:Y:S01]  /*07c0*/  LOP3.LUT P0, R0, R0, 0x3, RZ, 0xc0, !PT ;  /* 0x0000000300007812 */ /* 0x000fe2000780c0ff */
        /* <DEDUP_REMOVED lines=10> */
[----:B0-----:R-:W-:-:S05]  /*0870*/  FADD R8, R7, R8 ;  /* 0x0000000807087221 */ /* 0x001fca0000000000 */
[----:B------:R-:W0:Y:S02]  /*0880*/  SHFL.DOWN PT, R3, R8, 0x2, 0x1f ;  /* 0x08401f0008037f89 */ /* 0x000e2400000e0000 */
[----:B0-----:R-:W-:-:S05]  /*0890*/  FADD R9, R8, R3 ;  /* 0x0000000308097221 */ /* 0x001fca0000000000 */
[----:B------:R-:W0:Y:S02]  /*08a0*/  SHFL.DOWN PT, R10, R9, 0x1, 0x1f ;  /* 0x08201f00090a7f89 */ /* 0x000e2400000e0000 */
[----:B0-----:R-:W-:-:S06]  /*08b0*/  FADD R3, R9, R10 ;  /* 0x0000000a09037221 */ /* 0x001fcc0000000000 */
[----:B------:R-:W0:Y:S01]  /*08c0*/  SHFL.IDX PT, R3, R3, RZ, 0x1f ;  /* 0x00001fff03037589 */ /* 0x000e2200000e0000 */
[----:B------:R-:W-:Y:S05]  /*08d0*/  @!P0 BRA `(.L_x_90) ;  /* 0x00000000008c8947 */ /* 0x000fea0003800000 */
[----:B------:R-:W1:Y:S01]  /*08e0*/  LDC.64 R6, c[0x0][0x380] ;  /* 0x0000e000ff067b82 */ /* 0x000e620000000a00 */
[----:B------:R-:W-:-:S07]  /*08f0*/  IMAD.SHL.U32 R11, R0, 0x20, RZ ;  /* 0x00000020000b7824 */ /* 0x000fce00078e00ff */
[----:B------:R-:W2:Y:S01]  /*0900*/  LDC.64 R8, c[0x0][0x388] ;  /* 0x0000e200ff087b82 */ /* 0x000ea20000000a00 */
[----:B-1----:R-:W-:-:S03]  /*0910*/  IMAD.WIDE.U32 R6, R4, 0x4, R6 ;  /* 0x0000000404067825 */ /* 0x002fc600078e0006 */
[----:B------:R-:W-:Y:S01]  /*0920*/  MOV R2, R6 ;  /* 0x0000000600027202 */ /* 0x000fe20000000f00 */
[----:B--2---:R-:W-:Y:S01]  /*0930*/  IMAD.WIDE.U32 R8, R4, 0x4, R8 ;  /* 0x0000000404087825 */ /* 0x004fe200078e0008 */
[----:B------:R-:W-:-:S03]  /*0940*/  LOP3.LUT R4, R11, R4, RZ, 0xfc, !PT ;  /* 0x000000040b047212 */ /* 0x000fc600078efcff */
[----:B------:R-:W-:Y:S01]  /*0950*/  IMAD.MOV.U32 R6, RZ, RZ, R8 ;  /* 0x000000ffff067224 */ /* 0x000fe200078e0008 */
[----:B------:R-:W-:-:S07]  /*0960*/  IADD3 R8, PT, PT, -R0, RZ, RZ ;  /* 0x000000ff00087210 */ /* 0x000fce0007ffe1ff */
.L_x_93:
        /* <DEDUP_REMOVED lines=15> */
[----:B------:R-:W-:Y:S05]  /*0a60*/  CALL.REL.NOINC `($__internal_3_$__cuda_sm3x_div_rn_noftz_f32_slowpath) ;  /* 0x0000000400887944 */ /* 0x000fea0003c00000 */
[----:B------:R-:W-:-:S07]  /*0a70*/  MOV R13, R0 ;  /* 0x00000000000d7202 */ /* 0x000fce0000000f00 */
.L_x_92:
[----:B------:R-:W-:Y:S05]  /*0a80*/  BSYNC.RECONVERGENT B1 ;  /* 0x0000000000017941 */ /* 0x000fea0003800200 */
.L_x_91:
        /* <DEDUP_REMOVED lines=8> */
.L_x_90:
[----:B------:R-:W-:Y:S05]  /*0b10*/  BSYNC.RECONVERGENT B0 ;  /* 0x0000000000007941 */ /* 0x000fea0003800200 */
.L_x_89:
        /* <DEDUP_REMOVED lines=11> */
.L_x_102:
        /* <DEDUP_REMOVED lines=16> */
[----:B------:R-:W-:Y:S05]  /*0cd0*/  CALL.REL.NOINC `($__internal_3_$__cuda_sm3x_div_rn_noftz_f32_slowpath) ;  /* 0x0000000000ec7944 */ /* 0x000fea0003c00000 */
[----:B------:R-:W-:-:S07]  /*0ce0*/  MOV R5, R0 ;  /* 0x0000000000057202 */ /* 0x000fce0000000f00 */
.L_x_95:
[----:B------:R-:W-:Y:S05]  /*0cf0*/  BSYNC.RECONVERGENT B0 ;  /* 0x0000000000007941 */ /* 0x000fea0003800200 */
.L_x_94:
        /* <DEDUP_REMOVED lines=13> */
[----:B------:R-:W-:Y:S05]  /*0dd0*/  CALL.REL.NOINC `($__internal_3_$__cuda_sm3x_div_rn_noftz_f32_slowpath) ;  /* 0x0000000000ac7944 */ /* 0x000fea0003c00000 */
[----:B------:R-:W-:-:S07]  /*0de0*/  MOV R11, R0 ;  /* 0x00000000000b7202 */ /* 0x000fce0000000f00 */
.L_x_97:
[----:B------:R-:W-:Y:S05]  /*0df0*/  BSYNC.RECONVERGENT B0 ;  /* 0x0000000000007941 */ /* 0x000fea0003800200 */
.L_x_96:
        /* <DEDUP_REMOVED lines=15> */
.L_x_99:
[----:B------:R-:W-:Y:S05]  /*0ef0*/  BSYNC.RECONVERGENT B0 ;  /* 0x0000000000007941 */ /* 0x000fea0003800200 */
.L_x_98:
        /* <DEDUP_REMOVED lines=15> */
.L_x_101:
[----:B------:R-:W-:Y:S05]  /*0ff0*/  BSYNC.RECONVERGENT B0 ;  /* 0x0000000000007941 */ /* 0x000fea0003800200 */
.L_x_100:
        /* <DEDUP_REMOVED lines=9> */
        .weak           $__internal_3_$__cuda_sm3x_div_rn_noftz_f32_slowpath
        .type           $__internal_3_$__cuda_sm3x_div_rn_noftz_f32_slowpath,@function
        .size           $__internal_3_$__cuda_sm3x_div_rn_noftz_f32_slowpath,(.L_x_119 - $__internal_3_$__cuda_sm3x_div_rn_noftz_f32_slowpath)
$__internal_3_$__cuda_sm3x_div_rn_noftz_f32_slowpath:
        /* <DEDUP_REMOVED lines=35> */
.L_x_104:
        /* <DEDUP_REMOVED lines=51> */
.L_x_111:
[----:B------:R-:W-:-:S04]  /*15f0*/  LOP3.LUT R0, R0, 0x80000000, RZ, 0xc0, !PT ;  /* 0x8000000000007812 */ /* 0x000fc800078ec0ff */
[----:B------:R-:W-:Y:S01]  /*1600*/  LOP3.LUT R0, R0, 0x7f800000, RZ, 0xfc, !PT ;  /* 0x7f80000000007812 */ /* 0x000fe200078efcff */
[----:B------:R-:W-:Y:S06]  /*1610*/  BRA `(.L_x_112) ;  /* 0x0000000000047947 */ /* 0x000fec0003800000 */
.L_x_110:
[----:B------:R-:W-:-:S07]  /*1620*/  IMAD R0, R15, 0x800000, R0 ;  /* 0x008000000f007824 */ /* 0x000fce00078e0200 */
.L_x_112:
[----:B------:R-:W-:Y:S05]  /*1630*/  BSYNC.RECONVERGENT B3 ;  /* 0x0000000000037941 */ /* 0x000fea0003800200 */
.L_x_109:
[----:B------:R-:W-:Y:S05]  /*1640*/  BRA `(.L_x_113) ;  /* 0x0000000000207947 */ /* 0x000fea0003800000 */
.L_x_108:
[----:B------:R-:W-:-:S04]  /*1650*/  LOP3.LUT R0, R13, 0x80000000, R0, 0x48, !PT ;  /* 0x800000000d007812 */ /* 0x000fc800078e4800 */
[----:B------:R-:W-:Y:S01]  /*1660*/  LOP3.LUT R0, R0, 0x7f800000, RZ, 0xfc, !PT ;  /* 0x7f80000000007812 */ /* 0x000fe200078efcff */
[----:B------:R-:W-:Y:S06]  /*1670*/  BRA `(.L_x_113) ;  /* 0x0000000000147947 */ /* 0x000fec0003800000 */
.L_x_107:
[----:B------:R-:W-:Y:S01]  /*1680*/  LOP3.LUT R0, R13, 0x80000000, R0, 0x48, !PT ;  /* 0x800000000d007812 */ /* 0x000fe200078e4800 */
[----:B------:R-:W-:Y:S06]  /*1690*/  BRA `(.L_x_113) ;  /* 0x00000000000c7947 */ /* 0x000fec0003800000 */
.L_x_106:
[----:B------:R-:W0:Y:S01]  /*16a0*/  MUFU.RSQ R0, -QNAN ;  /* 0xffc0000000007908 */ /* 0x000e220000001400 */
[----:B------:R-:W-:Y:S05]  /*16b0*/  BRA `(.L_x_113) ;  /* 0x0000000000047947 */ /* 0x000fea0003800000 */
.L_x_105:
[----:B------:R-:W-:-:S07]  /*16c0*/  FADD.FTZ R0, R0, R3 ;  /* 0x0000000300007221 */ /* 0x000fce0000010000 */
.L_x_113:
[----:B------:R-:W-:Y:S05]  /*16d0*/  BSYNC.RECONVERGENT B2 ;  /* 0x0000000000027941 */ /* 0x000fea0003800200 */
.L_x_103:
[----:B------:R-:W-:-:S04]  /*16e0*/  HFMA2 R11, -RZ, RZ, 0, 0 ;  /* 0x00000000ff0b7431 */ /* 0x000fc800000001ff */
[----:B0-----:R-:W-:Y:S05]  /*16f0*/  RET.REL.NODEC R10 `(_Z26warped_to_probs_single_dimPfPKfi) ;  /* 0xffffffe80a407950 */ /* 0x001fea0003c3ffff */
.L_x_114:
        /* <DEDUP_REMOVED lines=16> */
.L_x_119:


//--------------------- .text._Z13onehot_kernelPKfPfii --------------------------
	.section	.text._Z13onehot_kernelPKfPfii,"ax",@progbits
	.align	128
        .global         _Z13onehot_kernelPKfPfii
        .type           _Z13onehot_kernelPKfPfii,@function
        .size           _Z13onehot_kernelPKfPfii,(.L_x_130 - _Z13onehot_kernelPKfPfii)
        .other          _Z13onehot_kernelPKfPfii,@"STO_CUDA_ENTRY STV_DEFAULT"
_Z13onehot_kernelPKfPfii:
.text._Z13onehot_kernelPKfPfii:
[----:B------:R-:W-:Y:S01]  /*0000*/  LDC R1, c[0x0][0x37c] ;  /* 0x0000df00ff017b82 */ /* 0x000fe20000000800 */
[----:B------:R-:W0:Y:S07]  /*0010*/  S2R R5, SR_TID.X ;  /* 0x0000000000057919 */ /* 0x000e2e0000002100 */
[----:B------:R-:W0:Y:S08]  /*0020*/  S2UR UR4, SR_CTAID.X ;  /* 0x00000000000479c3 */ /* 0x000e300000002500 */
[----:B------:R-:W0:Y:S08]  /*0030*/  LDC R0, c[0x0][0x360] ;  /* 0x0000d800ff007b82 */ /* 0x000e300000000800 */
[----:B------:R-:W1:Y:S01]  /*0040*/  LDC.64 R2, c[0x0][0x390] ;  /* 0x0000e400ff027b82 */ /* 0x000e620000000a00 */
[----:B0-----:R-:W-:-:S02]  /*0050*/  IMAD R0, R0, UR4, R5 ;  /* 0x0000000400007c24 */ /* 0x001fc4000f8e0205 */
[----:B-1----:R-:W-:-:S05]  /*0060*/  IMAD R5, R3, R2, RZ ;  /* 0x0000000203057224 */ /* 0x002fca00078e02ff */
[----:B------:R-:W-:-:S13]  /*0070*/  ISETP.GE.AND P0, PT, R0, R5, PT ;  /* 0x000000050000720c */ /* 0x000fda0003f06270 */
[----:B------:R-:W-:Y:S05]  /*0080*/  @P0 EXIT ;  /* 0x000000000000094d */ /* 0x000fea0003800000 */
[----:B------:R-:W-:Y:S01]  /*0090*/  IABS R7, R3 ;  /* 0x0000000300077213 */ /* 0x000fe20000000000 */
[----:B------:R-:W0:Y:S01]  /*00a0*/  LDCU.64 UR4, c[0x0][0x358] ;  /* 0x00006b00ff0477ac */ /* 0x000e220008000a00 */
[----:B------:R-:W-:Y:S02]  /*00b0*/  IABS R8, R0 ;  /* 0x0000000000087213 */ /* 0x000fe40000000000 */
[----:B------:R-:W1:Y:S01]  /*00c0*/  I2F.RP R2, R7 ;  /* 0x0000000700027306 */ /* 0x000e620000209400 */
[----:B------:R-:W2:Y:S07]  /*00d0*/  LDCU.64 UR6, c[0x0][0x388] ;  /* 0x00007100ff0677ac */ /* 0x000eae0008000a00 */
[----:B-1----:R-:W1:Y:S02]  /*00e0*/  MUFU.RCP R2, R2 ;  /* 0x0000000200027308 */ /* 0x002e640000001000 */
[----:B-1----:R-:W-:-:S06]  /*00f0*/  VIADD R4, R2, 0xffffffe ;  /* 0x0ffffffe02047836 */ /* 0x002fcc0000000000 */
[----:B------:R1:W3:Y:S02]  /*0100*/  F2I.FTZ.U32.TRUNC.NTZ R5, R4 ;  /* 0x0000000400057305 */ /* 0x0002e4000021f000 */
[----:B-1----:R-:W-:Y:S02]  /*0110*/  IMAD.MOV.U32 R4, RZ, RZ, RZ ;  /* 0x000000ffff047224 */ /* 0x002fe400078e00ff */
[----:B---3--:R-:W-:-:S04]  /*0120*/  IMAD.MOV R6, RZ, RZ, -R5 ;  /* 0x000000ffff067224 */ /* 0x008fc800078e0a05 */
[----:B------:R-:W-:-:S04]  /*0130*/  IMAD R9, R6, R7, RZ ;  /* 0x0000000706097224 */ /* 0x000fc800078e02ff */
[----:B------:R-:W-:-:S06]  /*0140*/  IMAD.HI.U32 R5, R5, R9, R4 ;  /* 0x0000000905057227 */ /* 0x000fcc00078e0004 */
[----:B------:R-:W-:Y:S02]  /*0150*/  IMAD.HI.U32 R6, R5, R8, RZ ;  /* 0x0000000805067227 */ /* 0x000fe400078e00ff */
[----:B------:R-:W1:Y:S02]  /*0160*/  LDC.64 R4, c[0x0][0x380] ;  /* 0x0000e000ff047b82 */ /* 0x000e640000000a00 */
[----:B------:R-:W-:-:S04]  /*0170*/  IMAD.MOV R2, RZ, RZ, -R6 ;  /* 0x000000ffff027224 */ /* 0x000fc800078e0a06 */
[----:B------:R-:W-:-:S05]  /*0180*/  IMAD R2, R7, R2, R8 ;  /* 0x0000000207027224 */ /* 0x000fca00078e0208 */
[----:B------:R-:W-:-:S13]  /*0190*/  ISETP.GT.U32.AND P2, PT, R7, R2, PT ;  /* 0x000000020700720c */ /* 0x000fda0003f44070 */
[-C--:B------:R-:W-:Y:S01]  /*01a0*/  @!P2 IADD3 R2, PT, PT, R2, -R7.reuse, RZ ;  /* 0x800000070202a210 */ /* 0x080fe20007ffe0ff */
[----:B------:R-:W-:Y:S01]  /*01b0*/  @!P2 VIADD R6, R6, 0x1 ;  /* 0x000000010606a836 */ /* 0x000fe20000000000 */
[----:B------:R-:W-:Y:S02]  /*01c0*/  ISETP.NE.AND P2, PT, R3, RZ, PT ;  /* 0x000000ff0300720c */ /* 0x000fe40003f45270 */
[----:B------:R-:W-:Y:S02]  /*01d0*/  ISETP.GE.U32.AND P0, PT, R2, R7, PT ;  /* 0x000000070200720c */ /* 0x000fe40003f06070 */
[----:B------:R-:W-:-:S04]  /*01e0*/  LOP3.LUT R2, R0, R3, RZ, 0x3c, !PT ;  /* 0x0000000300027212 */ /* 0x000fc800078e3cff */
[----:B------:R-:W-:-:S07]  /*01f0*/  ISETP.GE.AND P1, PT, R2, RZ, PT ;  /* 0x000000ff0200720c */ /* 0x000fce0003f26270 */
[----:B------:R-:W-:-:S06]  /*0200*/  @P0 VIADD R6, R6, 0x1 ;  /* 0x0000000106060836 */ /* 0x000fcc0000000000 */
[----:B------:R-:W-:Y:S02]  /*0210*/  @!P1 IADD3 R6, PT, PT, -R6, RZ, RZ ;  /* 0x000000ff06069210 */ /* 0x000fe40007ffe1ff */
[----:B------:R-:W-:-:S05]  /*0220*/  @!P2 LOP3.LUT R6, RZ, R3, RZ, 0x33, !PT ;  /* 0x00000003ff06a212 */ /* 0x000fca00078e33ff */
[----:B-1----:R-:W-:-:S06]  /*0230*/  IMAD.WIDE R4, R6, 0x4, R4 ;  /* 0x0000000406047825 */ /* 0x002fcc00078e0204 */
[----:B0-----:R-:W3:Y:S01]  /*0240*/  LDG.E R4, desc[UR4][R4.64] ;  /* 0x0000000404047981 */ /* 0x001ee2000c1e1900 */
[----:B------:R-:W-:-:S04]  /*0250*/  IMAD R3, R6, R3, RZ ;  /* 0x0000000306037224 */ /* 0x000fc800078e02ff */
[----:B------:R-:W-:-:S05]  /*0260*/  IMAD.IADD R0, R0, 0x1, -R3 ;  /* 0x0000000100007824 */ /* 0x000fca00078e0a03 */
[----:B------:R-:W-:Y:S02]  /*0270*/  SHF.R.S32.HI R2, RZ, 0x1f, R0 ;  /* 0x0000001fff027819 */ /* 0x000fe40000011400 */
[----:B------:R-:W-:-:S04]  /*0280*/  IADD3 R6, P0, PT, R3, R0, RZ ;  /* 0x0000000003067210 */ /* 0x000fc80007f1e0ff */
[----:B------:R-:W-:Y:S02]  /*0290*/  LEA.HI.X.SX32 R3, R3, R2, 0x1, P0 ;  /* 0x0000000203037211 */ /* 0x000fe400000f0eff */
[----:B--2---:R-:W-:-:S04]  /*02a0*/  LEA R2, P1, R6, UR6, 0x2 ;  /* 0x0000000606027c11 */ /* 0x004fc8000f8210ff */
[----:B------:R-:W-:Y:S01]  /*02b0*/  LEA.HI.X R3, R6, UR7, R3, 0x2, P1 ;  /* 0x0000000706037c11 */ /* 0x000fe200088f1403 */
[----:B---3--:R-:W0:Y:S02]  /*02c0*/  F2I.TRUNC.NTZ R7, R4 ;  /* 0x0000000400077305 */ /* 0x008e24000020f100 */
[----:B0-----:R-:W-:-:S04]  /*02d0*/  ISETP.NE.AND P0, PT, R0, R7, PT ;  /* 0x000000070000720c */ /* 0x001fc80003f05270 */
[----:B------:R-:W-:-:S05]  /*02e0*/  FSEL R5, RZ, 1, P0 ;  /* 0x3f800000ff057808 */ /* 0x000fca0000000000 */
[----:B------:R-:W-:Y:S01]  /*02f0*/  STG.E desc[UR4][R2.64], R5 ;  /* 0x0000000502007986 */ /* 0x000fe2000c101904 */
[----:B------:R-:W-:Y:S05]  /*0300*/  EXIT ;  /* 0x000000000000794d */ /* 0x000fea0003800000 */
.L_x_115:
        /* <DEDUP_REMOVED lines=15> */
.L_x_130:


//--------------------- .nv.global.init           --------------------------
	.section	.nv.global.init,"aw",@progbits
	.align	4
.nv.global.init:
	.type		mrg32k3aM1SubSeq,@object
	.size		mrg32k3aM1SubSeq,(mrg32k3aM2SubSeq - mrg32k3aM1SubSeq)
mrg32k3aM1SubSeq:
        /*0000*/ 	.byte	0x0b, 0xcc, 0xee, 0x04, 0x73, 0x29, 0x8b, 0x6f, 0xf6, 0x53, 0x03, 0xf6, 0x23, 0xf6, 0xea, 0xda
        /* <DEDUP_REMOVED lines=125> */
	.type		mrg32k3aM2SubSeq,@object
	.size		mrg32k3aM2SubSeq,(mrg32k3aM1 - mrg32k3aM2SubSeq)
mrg32k3aM2SubSeq:
        /* <DEDUP_REMOVED lines=126> */
	.type		mrg32k3aM1,@object
	.size		mrg32k3aM1,(mrg32k3aM1Seq - mrg32k3aM1)
mrg32k3aM1:
        /* <DEDUP_REMOVED lines=144> */
	.type		mrg32k3aM1Seq,@object
	.size		mrg32k3aM1Seq,(mrg32k3aM2 - mrg32k3aM1Seq)
mrg32k3aM1Seq:
        /* <DEDUP_REMOVED lines=144> */
	.type		mrg32k3aM2,@object
	.size		mrg32k3aM2,(mrg32k3aM2Seq - mrg32k3aM2)
mrg32k3aM2:
        /* <DEDUP_REMOVED lines=144> */
	.type		mrg32k3aM2Seq,@object
	.size		mrg32k3aM2Seq,(precalc_xorwow_matrix - mrg32k3aM2Seq)
mrg32k3aM2Seq:
        /* <DEDUP_REMOVED lines=144> */
	.type		precalc_xorwow_matrix,@object
	.size		precalc_xorwow_matrix,(precalc_xorwow_offset_matrix - precalc_xorwow_matrix)
precalc_xorwow_matrix:
        /* <DEDUP_REMOVED lines=6400> */
	.type		precalc_xorwow_offset_matrix,@object
	.size		precalc_xorwow_offset_matrix,(.L_1 - precalc_xorwow_offset_matrix)
precalc_xorwow_offset_matrix:
        /* <DEDUP_REMOVED lines=6400> */
.L_1:


//--------------------- .nv.shared.reserved.0     --------------------------
	.section	.nv.shared.reserved.0,"aw",@nobits
	.weak		__nv_reservedSMEM_offset_0_alias
	.size		__nv_reservedSMEM_offset_0_alias, 0, 64
	.other		__nv_reservedSMEM_offset_0_alias,@"STO_CUDA_RESERVED_SHARED STV_DEFAULT"
__nv_reservedSMEM_offset_0_alias:
	.zero		0
	.zero		64


//--------------------- .nv.constant0._Z28topk_erase_argmax_aux_kernelPfS_ii --------------------------
	.section	.nv.constant0._Z28topk_erase_argmax_aux_kernelPfS_ii,"a",@progbits
	.sectionflags	@""
	.align	4
.nv.constant0._Z28topk_erase_argmax_aux_kernelPfS_ii:
	.zero		920


//--------------------- .nv.constant0._Z11topk_kernelPKfPfS1_S1_iiii --------------------------
	.section	.nv.constant0._Z11topk_kernelPKfPfS1_S1_iiii,"a",@progbits
	.sectionflags	@""
	.align	4
.nv.constant0._Z11topk_kernelPKfPfS1_S1_iiii:
	.zero		944


//--------------------- .nv.constant0._Z27argmax_over_last_dim_kernelPKfPfS1_ii --------------------------
	.section	.nv.constant0._Z27argmax_over_last_dim_kernelPKfPfS1_ii,"a",@progbits
	.sectionflags	@""
	.align	4
.nv.constant0._Z27argmax_over_last_dim_kernelPKfPfS1_ii:
	.zero		928


//--------------------- .nv.constant0._Z28max_over_semilast_dim_kernelPKfPfiii --------------------------
	.section	.nv.constant0._Z28max_over_semilast_dim_kernelPKfPfiii,"a",@progbits
	.sectionflags	@""
	.align	4
.nv.constant0._Z28max_over_semilast_dim_kernelPKfPfiii:
	.zero		924


//--------------------- .nv.constant0._Z24max_over_last_dim_kernelPKfPfii --------------------------
	.section	.nv.constant0._Z24max_over_last_dim_kernelPKfPfii,"a",@progbits
	.sectionflags	@""
	.align	4
.nv.constant0._Z24max_over_last_dim_kernelPKfPfii:
	.zero		920


//--------------------- .nv.constant0._Z11is_w_kernelPfPKfS1_ff --------------------------
	.section	.nv.constant0._Z11is_w_kernelPfPKfS1_ff,"a",@progbits
	.sectionflags	@""
	.align	4
.nv.constant0._Z11is_w_kernelPfPKfS1_ff:
	.zero		928


//--------------------- .nv.constant0._Z30warped_to_probs_single_dim_powPfPKffi --------------------------
	.section	.nv.constant0._Z30warped_to_probs_single_dim_powPfPKffi,"a",@progbits
	.sectionflags	@""
	.align	4
.nv.constant0._Z30warped_to_probs_single_dim_powPfPKffi:
	.zero		920


//--------------------- .nv.constant0._Z17sample_from_probsPfS_iy --------------------------
	.section	.nv.constant0._Z17sample_from_probsPfS_iy,"a",@progbits
	.sectionflags	@""
	.align	4
.nv.constant0._Z17sample_from_probsPfS_iy:
	.zero		928


//--------------------- .nv.constant0._Z21sample_val_from_probsPfS_iy --------------------------
	.section	.nv.constant0._Z21sample_val_from_probsPfS_iy,"a",@progbits
	.sectionflags	@""
	.align	4
.nv.constant0._Z21sample_val_from_probsPfS_iy:
	.zero		928


//--------------------- .nv.constant0._Z26warped_to_probs_single_dimPfPKfi --------------------------
	.section	.nv.constant0._Z26warped_to_probs_single_dimPfPKfi,"a",@progbits
	.sectionflags	@""
	.align	4
.nv.constant0._Z26warped_to_probs_single_dimPfPKfi:
	.zero		916


//--------------------- .nv.constant0._Z13onehot_kernelPKfPfii --------------------------
	.section	.nv.constant0._Z13onehot_kernelPKfPfii,"a",@progbits
	.sectionflags	@""
	.align	4
.nv.constant0._Z13onehot_kernelPKfPfii:
	.zero		920


//--------------------- SYMBOLS --------------------------

	.type		.nv.reservedSmem.offset0,@object
	.size		.nv.reservedSmem.offset0,0x4
